def gluon_tcgen05(
    a_ptr,
    b_ptr,
    c_ptr,
    M,
    N,
    K,
    stride_am,
    stride_bk,
    stride_cm,
    BLOCK_M: gl.constexpr,
    BLOCK_N: gl.constexpr,
    BLOCK_K: gl.constexpr,
    DTYPE: gl.constexpr,
    A_LAYOUT: gl.constexpr,
    B_LAYOUT: gl.constexpr,
    C_LAYOUT: gl.constexpr,
    B_SHAPE: gl.constexpr,
    TMEM_LAYOUT: gl.constexpr,
    TMEM_REG: gl.constexpr,
    TRANS_B: gl.constexpr,
    NUM_BUFFERS: gl.constexpr,
):
    a_desc = tma.make_tensor_descriptor(
        a_ptr, [M, K], [stride_am, 1], [BLOCK_M, BLOCK_K], A_LAYOUT
    )
    b_desc = tma.make_tensor_descriptor(
        b_ptr,
        [N, K] if TRANS_B else [K, N],
        [stride_bk, 1],
        B_SHAPE,
        B_LAYOUT,
    )
    c_desc = tma.make_tensor_descriptor(
        c_ptr, [M, N], [stride_cm, 1], [BLOCK_M, BLOCK_N], C_LAYOUT
    )

    a_bufs = gl.allocate_shared_memory(
        DTYPE, [NUM_BUFFERS, BLOCK_M, BLOCK_K], A_LAYOUT
    )
    b_bufs = gl.allocate_shared_memory(DTYPE, [NUM_BUFFERS] + B_SHAPE, B_LAYOUT)

    pid_m = gl.program_id(0)
    pid_n = gl.program_id(1)
    off_m = pid_m * BLOCK_M
    off_n = pid_n * BLOCK_N

    tma_bars = gl.allocate_shared_memory(
        gl.int64, [NUM_BUFFERS, 1], mbarrier.MBarrierLayout()
    )
    mma_bars = gl.allocate_shared_memory(
        gl.int64, [NUM_BUFFERS, 1], mbarrier.MBarrierLayout()
    )
    for i in gl.static_range(NUM_BUFFERS):
        mbarrier.init(tma_bars.index(i), count=1)
        mbarrier.init(mma_bars.index(i), count=1)

    acc_tmem = allocate_tensor_memory(gl.float32, [BLOCK_M, BLOCK_N], TMEM_LAYOUT)
    idx = 0
    phase = 0
    use_acc = False
    for k in range(0, K, BLOCK_K):
        a = a_bufs.index(idx)
        b = b_bufs.index(idx)
        tma_bar = tma_bars.index(idx)
        mma_bar = mma_bars.index(idx)
        mbarrier.expect(
            tma_bar, a_desc.block_type.nbytes + b_desc.block_type.nbytes
        )
        tma.async_copy_global_to_shared(a_desc, [off_m, k], tma_bar, a)
        tma.async_copy_global_to_shared(
            b_desc, [off_n, k] if TRANS_B else [k, off_n], tma_bar, b
        )
        mbarrier.wait(tma_bar, phase=phase)

        if TRANS_B:
            b = b.permute((1, 0))
        tcgen05_mma(a, b, acc_tmem, use_acc=use_acc)
        tcgen05_commit(mma_bar)
        mbarrier.wait(mma_bar, phase=phase)
        use_acc = True

        idx += 1
        if idx == NUM_BUFFERS:
            idx = 0
            phase ^= 1

    for i in gl.static_range(NUM_BUFFERS):
        mbarrier.invalidate(tma_bars.index(i))
        mbarrier.invalidate(mma_bars.index(i))

    acc = acc_tmem.load(TMEM_REG)
    c_smem = gl.allocate_shared_memory(DTYPE, [BLOCK_M, BLOCK_N], C_LAYOUT)
    c_smem.store(acc.to(DTYPE))
    fence_async_shared()
    tma.async_copy_shared_to_global(c_desc, [off_m, off_n], c_smem)
    tma.store_wait(pendings=0)

# config = {"BLOCK_K": 64, "BLOCK_M": 128, "BLOCK_N": 64, "arch": "sm_100", "dtype": "fp16", "num_buffers": 4, "num_warps": 4, "trans_b": 1}
# arch = sm_100


// ===== COMPILED SASS (sm_100a) =====

	.target	sm_100a

	.elftype	@"ET_EXEC"


//--------------------- .note.nv.tkinfo           --------------------------
	.section	.note.nv.tkinfo,"",@"SHT_NOTE"
	.sectionflags	@"SHF_NOTE_NV_TKINFO"
	.tkinfo
        /*0018*/ 	.word	0x00000081
        /*0030*/ 	.string	""
        /*0030*/ 	.string	"ptxas-blackwell"
        /*0030*/ 	.string	"Cuda compilation tools, release 12.9, V12.9.86"
        /*0030*/ 	.string	"Build cuda_12.9.r12.9/compiler.36037853_0"
        /*0030*/ 	.string	"-v  -suppress-debug-info  -lineinfo  -arch sm_100a "



//--------------------- .note.nv.cuver            --------------------------
	.section	.note.nv.cuver,"",@"SHT_NOTE"
	.sectionflags	@"SHF_NOTE_NV_CUVER"
        /*0018*/ 	.short	0x0001
        /*001a*/ 	.short	0x0064
        /*001c*/ 	.short	0x0001
        /*001e*/ 	.short	0x0000
        /*0020*/ 	.short	0x0001
        /*0022*/ 	.short	0x0000


//--------------------- .nv.info                  --------------------------
	.section	.nv.info,"",@"SHT_CUDA_INFO"
	.align	4


	//----- nvinfo : EIATTR_REGCOUNT
	.align		4
        /*0000*/ 	.byte	0x04, 0x2f
        /*0002*/ 	.short	(.L_4 - .L_3)
	.align		4
.L_3:
        /*0004*/ 	.word	index@(gluon_tcgen05)
        /*0008*/ 	.word	0x00000047


	//----- nvinfo : EIATTR_FRAME_SIZE
	.align		4
.L_4:
        /*000c*/ 	.byte	0x04, 0x11
        /*000e*/ 	.short	(.L_6 - .L_5)
	.align		4
.L_5:
        /*0010*/ 	.word	index@($__internal_2_$__cuda_sm10x_tcgen05_guardrail_trap_unallocated_columns_being_dealloced)
        /*0014*/ 	.word	0x00000000


	//----- nvinfo : EIATTR_FRAME_SIZE
	.align		4
.L_6:
        /*0018*/ 	.byte	0x04, 0x11
        /*001a*/ 	.short	(.L_8 - .L_7)
	.align		4
.L_7:
        /*001c*/ 	.word	index@($__internal_1_$__cuda_sm10x_tcgen05_guardrail_trap_phase_invalid_during_alloc)
        /*0020*/ 	.word	0x00000000


	//----- nvinfo : EIATTR_FRAME_SIZE
	.align		4
.L_8:
        /*0024*/ 	.byte	0x04, 0x11
        /*0026*/ 	.short	(.L_10 - .L_9)
	.align		4
.L_9:
        /*0028*/ 	.word	index@($__internal_0_$__cuda_sm10x_tcgen05_guardrail_trap_col_being_dealloced_not_returned_by_alloc)
        /*002c*/ 	.word	0x00000000


	//----- nvinfo : EIATTR_FRAME_SIZE
	.align		4
.L_10:
        /*0030*/ 	.byte	0x04, 0x11
        /*0032*/ 	.short	(.L_12 - .L_11)
	.align		4
.L_11:
        /*0034*/ 	.word	index@(gluon_tcgen05)
        /*0038*/ 	.word	0x00000000


	//----- nvinfo : EIATTR_MIN_STACK_SIZE
	.align		4
.L_12:
        /*003c*/ 	.byte	0x04, 0x12
        /*003e*/ 	.short	(.L_14 - .L_13)
	.align		4
.L_13:
        /*0040*/ 	.word	index@(gluon_tcgen05)
        /*0044*/ 	.word	0x00000000
.L_14:


//--------------------- .nv.info.gluon_tcgen05    --------------------------
	.section	.nv.info.gluon_tcgen05,"",@"SHT_CUDA_INFO"
	.sectionflags	@""
	.align	4


	//----- nvinfo : EIATTR_CUDA_API_VERSION
	.align		4
        /*0000*/ 	.byte	0x04, 0x37
        /*0002*/ 	.short	(.L_16 - .L_15)
.L_15:
        /*0004*/ 	.word	0x00000081


	//----- nvinfo : EIATTR_KPARAM_INFO
	.align		4
.L_16:
        /*0008*/ 	.byte	0x04, 0x17
        /*000a*/ 	.short	(.L_18 - .L_17)
.L_17:
        /*000c*/ 	.word	0x00000000
        /*0010*/ 	.short	0x000a
        /*0012*/ 	.short	0x0048
        /*0014*/ 	.byte	0x00, 0xf4, 0x21, 0x00


	//----- nvinfo : EIATTR_KPARAM_INFO
	.align		4
.L_18:
        /*0018*/ 	.byte	0x04, 0x17
        /*001a*/ 	.short	(.L_20 - .L_19)
.L_19:
        /*001c*/ 	.word	0x00000000
        /*0020*/ 	.short	0x0009
        /*0022*/ 	.short	0x0040
        /*0024*/ 	.byte	0x00, 0xf4, 0x21, 0x00


	//----- nvinfo : EIATTR_KPARAM_INFO
	.align		4
.L_20:
        /*0028*/ 	.byte	0x04, 0x17
        /*002a*/ 	.short	(.L_22 - .L_21)
.L_21:
        /*002c*/ 	.word	0x00000000
        /*0030*/ 	.short	0x0008
        /*0032*/ 	.short	0x0038
        /*0034*/ 	.byte	0x00, 0xf0, 0x21, 0x00


	//----- nvinfo : EIATTR_KPARAM_INFO
	.align		4
.L_22:
        /*0038*/ 	.byte	0x04, 0x17
        /*003a*/ 	.short	(.L_24 - .L_23)
.L_23:
        /*003c*/ 	.word	0x00000000
        /*0040*/ 	.short	0x0007
        /*0042*/ 	.short	0x0030
        /*0044*/ 	.byte	0x00, 0xf0, 0x21, 0x00


	//----- nvinfo : EIATTR_KPARAM_INFO
	.align		4
.L_24:
        /*0048*/ 	.byte	0x04, 0x17
        /*004a*/ 	.short	(.L_26 - .L_25)
.L_25:
        /*004c*/ 	.word	0x00000000
        /*0050*/ 	.short	0x0006
        /*0052*/ 	.short	0x0028
        /*0054*/ 	.byte	0x00, 0xf0, 0x21, 0x00


	//----- nvinfo : EIATTR_KPARAM_INFO
	.align		4
.L_26:
        /*0058*/ 	.byte	0x04, 0x17
        /*005a*/ 	.short	(.L_28 - .L_27)
.L_27:
        /*005c*/ 	.word	0x00000000
        /*0060*/ 	.short	0x0005
        /*0062*/ 	.short	0x0020
        /*0064*/ 	.byte	0x00, 0xf0, 0x11, 0x00


	//----- nvinfo : EIATTR_KPARAM_INFO
	.align		4
.L_28:
        /*0068*/ 	.byte	0x04, 0x17
        /*006a*/ 	.short	(.L_30 - .L_29)
.L_29:
        /*006c*/ 	.word	0x00000000
        /*0070*/ 	.short	0x0004
        /*0072*/ 	.short	0x001c
        /*0074*/ 	.byte	0x00, 0xf0, 0x11, 0x00


	//----- nvinfo : EIATTR_KPARAM_INFO
	.align		4
.L_30:
        /*0078*/ 	.byte	0x04, 0x17
        /*007a*/ 	.short	(.L_32 - .L_31)
.L_31:
        /*007c*/ 	.word	0x00000000
        /*0080*/ 	.short	0x0003
        /*0082*/ 	.short	0x0018
        /*0084*/ 	.byte	0x00, 0xf0, 0x11, 0x00


	//----- nvinfo : EIATTR_KPARAM_INFO
	.align		4
.L_32:
        /*0088*/ 	.byte	0x04, 0x17
        /*008a*/ 	.short	(.L_34 - .L_33)
.L_33:
        /*008c*/ 	.word	0x00000000
        /*0090*/ 	.short	0x0002
        /*0092*/ 	.short	0x0010
        /*0094*/ 	.byte	0x00, 0xf4, 0x21, 0x00


	//----- nvinfo : EIATTR_KPARAM_INFO
	.align		4
.L_34:
        /*0098*/ 	.byte	0x04, 0x17
        /*009a*/ 	.short	(.L_36 - .L_35)
.L_35:
        /*009c*/ 	.word	0x00000000
        /*00a0*/ 	.short	0x0001
        /*00a2*/ 	.short	0x0008
        /*00a4*/ 	.byte	0x00, 0xf4, 0x21, 0x00


	//----- nvinfo : EIATTR_KPARAM_INFO
	.align		4
.L_36:
        /*00a8*/ 	.byte	0x04, 0x17
        /*00aa*/ 	.short	(.L_38 - .L_37)
.L_37:
        /*00ac*/ 	.word	0x00000000
        /*00b0*/ 	.short	0x0000
        /*00b2*/ 	.short	0x0000
        /*00b4*/ 	.byte	0x00, 0xf4, 0x21, 0x00


	//----- nvinfo : EIATTR_AT_ENTRY_FRAGMENTS
	.align		4
.L_38:
        /*00b8*/ 	.byte	0x04, 0x4f
        /*00ba*/ 	.short	(.L_40 - .L_39)


	//   ....[0]....
.L_39:
        /*00bc*/ 	.word	0x00000004


	//----- nvinfo : EIATTR_RESERVED_SMEM_USED
	.align		4
.L_40:
        /*00c0*/ 	.byte	0x01, 0x41
	.zero		2


	//----- nvinfo : EIATTR_SPARSE_MMA_MASK
	.align		4
        /*00c4*/ 	.byte	0x03, 0x50
        /*00c6*/ 	.short	0x0000


	//----- nvinfo : EIATTR_TCGEN05_1CTA_USED
	.align		4
        /*00c8*/ 	.byte	0x01, 0x51
	.zero		2


	//----- nvinfo : EIATTR_MAXREG_COUNT
	.align		4
        /*00cc*/ 	.byte	0x03, 0x1b
        /*00ce*/ 	.short	0x00ff


	//----- nvinfo : EIATTR_NUM_BARRIERS
	.align		4
        /*00d0*/ 	.byte	0x02, 0x4c
        /*00d2*/ 	.byte	0x01
	.zero		1


	//----- nvinfo : EIATTR_INT_WARP_WIDE_INSTR_OFFSETS
	.align		4
        /*00d4*/ 	.byte	0x04, 0x31
        /*00d6*/ 	.short	(.L_42 - .L_41)


	//   ....[0]....
.L_41:
        /*00d8*/ 	.word	0x00001750


	//   ....[1]....
        /*00dc*/ 	.word	0x00001770


	//   ....[2]....
        /*00e0*/ 	.word	0x000017f0


	//   ....[3]....
        /*00e4*/ 	.word	0x00001bb0


	//   ....[4]....
        /*00e8*/ 	.word	0x00001bc0


	//   ....[5]....
        /*00ec*/ 	.word	0x00001bd0


	//   ....[6]....
        /*00f0*/ 	.word	0x00001be0


	//   ....[7]....
        /*00f4*/ 	.word	0x00001f00


	//   ....[8]....
        /*00f8*/ 	.word	0x00001f10


	//   ....[9]....
        /*00fc*/ 	.word	0x00002090


	//   ....[10]....
        /*0100*/ 	.word	0x000020e0


	//   ....[11]....
        /*0104*/ 	.word	0x000020f0


	//   ....[12]....
        /*0108*/ 	.word	0x00002120


	//   ....[13]....
        /*010c*/ 	.word	0x00002410


	//   ....[14]....
        /*0110*/ 	.word	0x00002420


	//   ....[15]....
        /*0114*/ 	.word	0x00002770


	//   ....[16]....
        /*0118*/ 	.word	0x00002780


	//   ....[17]....
        /*011c*/ 	.word	0x00002c70


	//   ....[18]....
        /*0120*/ 	.word	0x00002cc0


	//----- nvinfo : EIATTR_COOP_GROUP_MASK_REGIDS
	.align		4
.L_42:
        /*0124*/ 	.byte	0x04, 0x29
        /*0126*/ 	.short	(.L_44 - .L_43)


	//   ....[0]....
.L_43:
        /*0128*/ 	.word	0xffffffff


	//   ....[1]....
        /*012c*/ 	.word	0xffffffff


	//   ....[2]....
        /*0130*/ 	.word	0xffffffff


	//   ....[3]....
        /*0134*/ 	.word	0xffffffff


	//   ....[4]....
        /*0138*/ 	.word	0xffffffff


	//   ....[5]....
        /*013c*/ 	.word	0xffffffff


	//   ....[6]....
        /*0140*/ 	.word	0xffffffff


	//   ....[7]....
        /*0144*/ 	.word	0xffffffff


	//   ....[8]....
        /*0148*/ 	.word	0xffffffff


	//   ....[9]....
        /*014c*/ 	.word	0xffffffff


	//----- nvinfo : EIATTR_COOP_GROUP_INSTR_OFFSETS
	.align		4
.L_44:
        /*0150*/ 	.byte	0x04, 0x28
        /*0152*/ 	.short	(.L_46 - .L_45)


	//   ....[0]....
.L_45:
        /*0154*/ 	.word	0x00000050


	//   ....[1]....
        /*0158*/ 	.word	0x00000310


	//   ....[2]....
        /*015c*/ 	.word	0x00000500


	//   ....[3]....
        /*0160*/ 	.word	0x000009a0


	//   ....[4]....
        /*0164*/ 	.word	0x00000ae0


	//   ....[5]....
        /*0168*/ 	.word	0x00000fe0


	//   ....[6]....
        /*016c*/ 	.word	0x00001120


	//   ....[7]....
        /*0170*/ 	.word	0x00001610


	//   ....[8]....
        /*0174*/ 	.word	0x00002b00


	//   ....[9]....
        /*0178*/ 	.word	0x00002d70


	//----- nvinfo : EIATTR_VRC_CTA_INIT_COUNT
	.align		4
.L_46:
        /*017c*/ 	.byte	0x02, 0x4a
        /*017e*/ 	.byte	0x80
	.zero		1


	//----- nvinfo : EIATTR_MBARRIER_INSTR_OFFSETS
	.align		4
        /*0180*/ 	.byte	0x04, 0x39
        /*0182*/ 	.short	(.L_48 - .L_47)


	//   ....[0]....
.L_47:
        /*0184*/ 	.word	0x00001810
        /*0188*/ 	.word	0x000000ff
        /*018c*/ 	.word	0x00018000
        /*0190*/ 	.short	0x0100
        /*0192*/ 	.byte	0x08
	.zero		1


	//   ....[1]....
        /*0194*/ 	.word	0x00001820
        /*0198*/ 	.word	0x000000ff
        /*019c*/ 	.word	0x00018020
        /*01a0*/ 	.short	0x0100
        /*01a2*/ 	.byte	0x08
	.zero		1


	//   ....[2]....
        /*01a4*/ 	.word	0x000018d0
        /*01a8*/ 	.word	0x000000ff
        /*01ac*/ 	.word	0x00018008
        /*01b0*/ 	.short	0x0100
        /*01b2*/ 	.byte	0x08
	.zero		1


	//   ....[3]....
        /*01b4*/ 	.word	0x000018e0
        /*01b8*/ 	.word	0x000000ff
        /*01bc*/ 	.word	0x00018028
        /*01c0*/ 	.short	0x0100
        /*01c2*/ 	.byte	0x08
	.zero		1


	//   ....[4]....
        /*01c4*/ 	.word	0x000019c0
        /*01c8*/ 	.word	0x000000ff
        /*01cc*/ 	.word	0x00018010
        /*01d0*/ 	.short	0x0100
        /*01d2*/ 	.byte	0x08
	.zero		1


	//   ....[5]....
        /*01d4*/ 	.word	0x000019d0
        /*01d8*/ 	.word	0x000000ff
        /*01dc*/ 	.word	0x00018030
        /*01e0*/ 	.short	0x0100
        /*01e2*/ 	.byte	0x08
	.zero		1


	//   ....[6]....
        /*01e4*/ 	.word	0x00001ae0
        /*01e8*/ 	.word	0x000000ff
        /*01ec*/ 	.word	0x00018018
        /*01f0*/ 	.short	0x0100
        /*01f2*/ 	.byte	0x08
	.zero		1


	//   ....[7]....
        /*01f4*/ 	.word	0x00001af0
        /*01f8*/ 	.word	0x000000ff
        /*01fc*/ 	.word	0x00018038
        /*0200*/ 	.short	0x0100
        /*0202*/ 	.byte	0x08
	.zero		1


	//   ....[8]....
        /*0204*/ 	.word	0x00001cc0
        /*0208*/ 	.word	0x000000ff
        /*020c*/ 	.word	0x00018000
        /*0210*/ 	.short	0x010a
        /*0212*/ 	.byte	0x08
	.zero		1


	//   ....[9]....
        /*0214*/ 	.word	0x00001f60
        /*0218*/ 	.word	0x000000ff
        /*021c*/ 	.word	0x00018020
        /*0220*/ 	.short	0x010a
        /*0222*/ 	.byte	0x08
	.zero		1


	//   ....[10]....
        /*0224*/ 	.word	0x00002190
        /*0228*/ 	.word	0x000000ff
        /*022c*/ 	.word	0x00018000
        /*0230*/ 	.short	0x010a
        /*0232*/ 	.byte	0x1c
	.zero		1


	//   ....[11]....
        /*0234*/ 	.word	0x00002460
        /*0238*/ 	.word	0x000000ff
        /*023c*/ 	.word	0x00018020
        /*0240*/ 	.short	0x010a
        /*0242*/ 	.byte	0x1c
	.zero		1


	//   ....[12]....
        /*0244*/ 	.word	0x00002530
        /*0248*/ 	.word	0x000000ff
        /*024c*/ 	.word	0x00018000
        /*0250*/ 	.short	0x0108
        /*0252*/ 	.byte	0x08
	.zero		1


	//   ....[13]....
        /*0254*/ 	.word	0x00002540
        /*0258*/ 	.word	0x000000ff
        /*025c*/ 	.word	0x00018020
        /*0260*/ 	.short	0x0108
        /*0262*/ 	.byte	0x08
	.zero		1


	//   ....[14]....
        /*0264*/ 	.word	0x00002590
        /*0268*/ 	.word	0x000000ff
        /*026c*/ 	.word	0x00018008
        /*0270*/ 	.short	0x0108
        /*0272*/ 	.byte	0x08
	.zero		1


	//   ....[15]....
        /*0274*/ 	.word	0x000025a0
        /*0278*/ 	.word	0x000000ff
        /*027c*/ 	.word	0x00018028
        /*0280*/ 	.short	0x0108
        /*0282*/ 	.byte	0x08
	.zero		1


	//   ....[16]....
        /*0284*/ 	.word	0x000025f0
        /*0288*/ 	.word	0x000000ff
        /*028c*/ 	.word	0x00018010
        /*0290*/ 	.short	0x0108
        /*0292*/ 	.byte	0x08
	.zero		1


	//   ....[17]....
        /*0294*/ 	.word	0x00002600
        /*0298*/ 	.word	0x000000ff
        /*029c*/ 	.word	0x00018030
        /*02a0*/ 	.short	0x0108
        /*02a2*/ 	.byte	0x08
	.zero		1


	//   ....[18]....
        /*02a4*/ 	.word	0x00002650
        /*02a8*/ 	.word	0x000000ff
        /*02ac*/ 	.word	0x00018018
        /*02b0*/ 	.short	0x0108
        /*02b2*/ 	.byte	0x08
	.zero		1


	//   ....[19]....
        /*02b4*/ 	.word	0x00002660
        /*02b8*/ 	.word	0x000000ff
        /*02bc*/ 	.word	0x00018038
        /*02c0*/ 	.short	0x0108
        /*02c2*/ 	.byte	0x08
	.zero		1


	//   ....[20]....
        /*02c4*/ 	.word	0x00002d90
        /*02c8*/ 	.word	0x000000ff
        /*02cc*/ 	.word	0x00018000
        /*02d0*/ 	.short	0x010a
        /*02d2*/ 	.byte	0x08
	.zero		1


	//   ....[21]....
        /*02d4*/ 	.word	0x00002dc0
        /*02d8*/ 	.word	0x000000ff
        /*02dc*/ 	.word	0x00018020
        /*02e0*/ 	.short	0x010a
        /*02e2*/ 	.byte	0x08
	.zero		1


	//   ....[22]....
        /*02e4*/ 	.word	0x00002df0
        /*02e8*/ 	.word	0x000000ff
        /*02ec*/ 	.word	0x00018000
        /*02f0*/ 	.short	0x010a
        /*02f2*/ 	.byte	0x1c
	.zero		1


	//   ....[23]....
        /*02f4*/ 	.word	0x00002e20
        /*02f8*/ 	.word	0x000000ff
        /*02fc*/ 	.word	0x00018020
        /*0300*/ 	.short	0x010a
        /*0302*/ 	.byte	0x1c
	.zero		1


	//----- nvinfo : EIATTR_NUM_MBARRIERS
	.align		4
.L_48:
        /*0304*/ 	.byte	0x03, 0x38
        /*0306*/ 	.short	0x0008


	//----- nvinfo : EIATTR_EXIT_INSTR_OFFSETS
	.align		4
        /*0308*/ 	.byte	0x04, 0x1c
        /*030a*/ 	.short	(.L_50 - .L_49)


	//   ....[0]....
.L_49:
        /*030c*/ 	.word	0x00002d80


	//----- nvinfo : EIATTR_REQNTID
	.align		4
.L_50:
        /*0310*/ 	.byte	0x04, 0x10
        /*0312*/ 	.short	(.L_52 - .L_51)
.L_51:
        /*0314*/ 	.word	0x00000080
        /*0318*/ 	.word	0x00000001
        /*031c*/ 	.word	0x00000001


	//----- nvinfo : EIATTR_CRS_STACK_SIZE
	.align		4
.L_52:
        /*0320*/ 	.byte	0x04, 0x1e
        /*0322*/ 	.short	(.L_54 - .L_53)
.L_53:
        /*0324*/ 	.word	0x00000000


	//----- nvinfo : EIATTR_CBANK_PARAM_SIZE
	.align		4
.L_54:
        /*0328*/ 	.byte	0x03, 0x19
        /*032a*/ 	.short	0x0050


	//----- nvinfo : EIATTR_PARAM_CBANK
	.align		4
        /*032c*/ 	.byte	0x04, 0x0a
        /*032e*/ 	.short	(.L_56 - .L_55)
	.align		4
.L_55:
        /*0330*/ 	.word	index@(.nv.constant0.gluon_tcgen05)
        /*0334*/ 	.short	0x0380
        /*0336*/ 	.short	0x0050


	//----- nvinfo : EIATTR_SW_WAR
	.align		4
.L_56:
        /*0338*/ 	.byte	0x04, 0x36
        /*033a*/ 	.short	(.L_58 - .L_57)
.L_57:
        /*033c*/ 	.word	0x00000008
.L_58:


//--------------------- .nv.compat                --------------------------
	.section	.nv.compat,"",@"SHT_CUDA_COMPAT_INFO"
	.align	4
        /*0000*/ 	.byte	0x02, 0x02, 0x02, 0x00, 0x02, 0x05, 0x05, 0x00, 0x02, 0x03, 0x03, 0x00, 0x02, 0x06, 0x01, 0x00


//--------------------- .nv.callgraph             --------------------------
	.section	.nv.callgraph,"",@"SHT_CUDA_CALLGRAPH"
	.align	4
	.sectionentsize	8
	.align		4
        /*0000*/ 	.word	0x00000000
	.align		4
        /*0004*/ 	.word	0xffffffff
	.align		4
        /*0008*/ 	.word	0x00000000
	.align		4
        /*000c*/ 	.word	0xfffffffe
	.align		4
        /*0010*/ 	.word	0x00000000
	.align		4
        /*0014*/ 	.word	0xfffffffd
	.align		4
        /*0018*/ 	.word	0x00000000
	.align		4
        /*001c*/ 	.word	0xfffffffc


//--------------------- .text.gluon_tcgen05       --------------------------
	.section	.text.gluon_tcgen05,"ax",@progbits
	.align	128
        .global         gluon_tcgen05
        .type           gluon_tcgen05,@function
        .size           gluon_tcgen05,(.L_x_85 - gluon_tcgen05)
        .other          gluon_tcgen05,@"STO_CUDA_ENTRY STV_DEFAULT"
gluon_tcgen05:
.text.gluon_tcgen05:
[----:B------:R-:W1:Y:S01]  /*0000*/  LDC R1, c[0x0][0x37c] ;  /* 0x0000df00ff017b82 */ /* 0x000e620000000800 */
[----:B------:R-:W2:Y:S02]  /*0010*/  S2R R0, SR_TID.X ;  /* 0x0000000000007919 */ /* 0x000ea40000002100 */
[----:B--2---:R-:W-:-:S13]  /*0020*/  ISETP.GE.U32.AND P2, PT, R0, 0x20, PT ;  /* 0x000000200000780c */ /* 0x004fda0003f46070 */
[----:B------:R-:W-:Y:S05]  /*0030*/  @P2 BRA `(.L_x_0) ;  /* 0x0000000000b82947 */ /* 0x000fea0003800000 */
[----:B------:R-:W2:Y:S01]  /*0040*/  S2UR UR6, SR_CgaCtaId ;  /* 0x00000000000679c3 */ /* 0x000ea20000008800 */
[----:B------:R-:W-:Y:S01]  /*0050*/  NOP ;  /* 0x0000000000007918 */ /* 0x000fe20000000000 */
[----:B------:R-:W-:Y:S02]  /*0060*/  UMOV UR4, 0x40 ;  /* 0x0000004000047882 */ /* 0x000fe40000000000 */
[----:B--2---:R-:W-:-:S09]  /*0070*/  ULEA UR4, UR6, UR4, 0x18 ;  /* 0x0000000406047291 */ /* 0x004fd2000f8ec0ff */
[----:B------:R-:W2:Y:S01]  /*0080*/  LDS.U8 R2, [UR4] ;  /* 0x00000004ff027984 */ /* 0x000ea20008000000 */
[----:B------:R-:W-:Y:S02]  /*0090*/  UMOV UR4, 0x400 ;  /* 0x0000040000047882 */ /* 0x000fe40000000000 */
[----:B------:R-:W-:Y:S01]  /*00a0*/  ULEA UR4, UR6, UR4, 0x18 ;  /* 0x0000000406047291 */ /* 0x000fe2000f8ec0ff */
[----:B--2---:R-:W-:-:S13]  /*00b0*/  ISETP.NE.AND P0, PT, R2, RZ, PT ;  /* 0x000000ff0200720c */ /* 0x004fda0003f05270 */
[----:B------:R-:W-:Y:S05]  /*00c0*/  @P0 BRA `(.L_x_1) ;  /* 0x00000000007c0947 */ /* 0x000fea0003800000 */
[----:B------:R-:W-:-:S13]  /*00d0*/  ELECT P0, URZ, PT ;  /* 0x0000000000ff782f */ /* 0x000fda0003800000 */
[----:B------:R-:W-:Y:S05]  /*00e0*/  @!P0 BRA `(.L_x_2) ;  /* 0x0000000000848947 */ /* 0x000fea0003800000 */
[----:B------:R-:W-:Y:S01]  /*00f0*/  UMOV UR5, 0x2 ;  /* 0x0000000200057882 */ /* 0x000fe20000000000 */
[----:B------:R-:W-:Y:S02]  /*0100*/  IMAD.MOV.U32 R5, RZ, RZ, 0x1 ;  /* 0x00000001ff057424 */ /* 0x000fe400078e00ff */
[----:B------:R-:W-:Y:S02]  /*0110*/  IMAD.MOV.U32 R3, RZ, RZ, 0x3 ;  /* 0x00000003ff037424 */ /* 0x000fe400078e00ff */
[----:B------:R-:W-:Y:S04]  /*0120*/  DEPBAR.LE SB2, 0x36 ;  /* 0x0000ad800000791a */ /* 0x000fe80000000000 */
[----:B------:R-:W2:Y:S02]  /*0130*/  UTCATOMSWS.FIND_AND_SET.ALIGN UP0, UR5, UR5 ;  /* 0x00000005000575e3 */ /* 0x000ea40008000800 */
[----:B--2---:R-:W-:-:S04]  /*0140*/  PLOP3.LUT P0, PT, PT, PT, UP0, 0x80, 0x8 ;  /* 0x000000000008781c */ /* 0x004fc80003f0f008 */
[----:B------:R-:W-:-:S04]  /*0150*/  SEL R2, RZ, 0xffffffff, !P0 ;  /* 0xffffffffff027807 */ /* 0x000fc80004000000 */
[----:B------:R-:W-:Y:S01]  /*0160*/  ISETP.NE.AND P0, PT, R2, RZ, PT ;  /* 0x000000ff0200720c */ /* 0x000fe20003f05270 */
[----:B------:R-:W-:-:S12]  /*0170*/  IMAD.U32 R2, RZ, RZ, UR5 ;  /* 0x00000005ff027e24 */ /* 0x000fd8000f8e00ff */
[----:B------:R-:W-:Y:S05]  /*0180*/  @P0 BRA `(.L_x_3) ;  /* 0x0000000000240947 */ /* 0x000fea0003800000 */
.L_x_4:
[----:B------:R-:W-:Y:S05]  /*0190*/  NANOSLEEP 0x64 ;  /* 0x000000640000795d */ /* 0x000fea0003800000 */
[----:B------:R-:W-:-:S05]  /*01a0*/  UMOV UR5, 0x2 ;  /* 0x0000000200057882 */ /* 0x000fca0000000000 */
[----:B------:R-:W-:Y:S04]  /*01b0*/  DEPBAR.LE SB2, 0x36 ;  /* 0x0000ad800000791a */ /* 0x000fe80000000000 */
[----:B------:R-:W2:Y:S02]  /*01c0*/  UTCATOMSWS.FIND_AND_SET.ALIGN UP0, UR5, UR5 ;  /* 0x00000005000575e3 */ /* 0x000ea40008000800 */
[----:B--2---:R-:W-:-:S04]  /*01d0*/  PLOP3.LUT P0, PT, PT, PT, UP0, 0x80, 0x8 ;  /* 0x000000000008781c */ /* 0x004fc80003f0f008 */
[----:B------:R-:W-:-:S04]  /*01e0*/  SEL R2, RZ, 0xffffffff, !P0 ;  /* 0xffffffffff027807 */ /* 0x000fc80004000000 */
[----:B------:R-:W-:Y:S01]  /*01f0*/  ISETP.NE.AND P0, PT, R2, RZ, PT ;  /* 0x000000ff0200720c */ /* 0x000fe20003f05270 */
[----:B------:R-:W-:-:S12]  /*0200*/  IMAD.U32 R2, RZ, RZ, UR5 ;  /* 0x00000005ff027e24 */ /* 0x000fd8000f8e00ff */
[----:B------:R-:W-:Y:S05]  /*0210*/  @!P0 BRA `(.L_x_4) ;  /* 0xfffffffc00dc8947 */ /* 0x000fea000383ffff */
.L_x_3:
[C---:B------:R-:W-:Y:S01]  /*0220*/  VIADD R4, R2.reuse, 0x10 ;  /* 0x0000001002047836 */ /* 0x040fe20000000000 */
[----:B------:R-:W-:Y:S01]  /*0230*/  UMOV UR5, 0x50 ;  /* 0x0000005000057882 */ /* 0x000fe20000000000 */
[----:B------:R-:W-:Y:S01]  /*0240*/  SHF.L.U32 R3, R3, R2, RZ ;  /* 0x0000000203037219 */ /* 0x000fe200000006ff */
[----:B------:R-:W-:Y:S01]  /*0250*/  ULEA UR5, UR6, UR5, 0x18 ;  /* 0x0000000506057291 */ /* 0x000fe2000f8ec0ff */
[----:B------:R-:W-:Y:S01]  /*0260*/  IMAD.SHL.U32 R2, R2, 0x20, RZ ;  /* 0x0000002002027824 */ /* 0x000fe200078e00ff */
[----:B------:R-:W-:-:S04]  /*0270*/  SHF.L.U32 R4, R5, R4, RZ ;  /* 0x0000000405047219 */ /* 0x000fc800000006ff */
[----:B------:R-:W-:-:S05]  /*0280*/  LOP3.LUT R3, R4, R3, RZ, 0xfc, !PT ;  /* 0x0000000304037212 */ /* 0x000fca00078efcff */
[----:B------:R2:W-:Y:S04]  /*0290*/  ATOMS.OR RZ, [UR5], R3 ;  /* 0x00000003ffff798c */ /* 0x0005e8000b000005 */
[----:B------:R2:W-:Y:S01]  /*02a0*/  STS [UR4], R2 ;  /* 0x00000002ff007988 */ /* 0x0005e20008000804 */
[----:B------:R-:W-:Y:S05]  /*02b0*/  BRA `(.L_x_2) ;  /* 0x0000000000107947 */ /* 0x000fea0003800000 */
.L_x_1:
[----:B------:R-:W-:Y:S01]  /*02c0*/  IMAD.MOV.U32 R3, RZ, RZ, -0x1 ;  /* 0xffffffffff037424 */ /* 0x000fe200078e00ff */
[----:B------:R-:W-:-:S04]  /*02d0*/  MOV R2, 0x300 ;  /* 0x0000030000027802 */ /* 0x000fc80000000f00 */
[----:B------:R2:W-:Y:S03]  /*02e0*/  STS [UR4], R3 ;  /* 0x00000003ff007988 */ /* 0x0005e60008000804 */
[----:B-12---:R-:W-:Y:S05]  /*02f0*/  CALL.REL.NOINC `($__internal_1_$__cuda_sm10x_tcgen05_guardrail_trap_phase_invalid_during_alloc) ;  /* 0x0000002800e07944 */ /* 0x006fea0003c00000 */
.L_x_2:
[----:B------:R-:W-:Y:S05]  /*0300*/  WARPSYNC.ALL ;  /* 0x0000000000007948 */ /* 0x000fea0003800000 */
[----:B------:R-:W-:Y:S01]  /*0310*/  NOP ;  /* 0x0000000000007918 */ /* 0x000fe20000000000 */
.L_x_0:
[----:B------:R-:W3:Y:S08]  /*0320*/  S2UR UR4, SR_CgaCtaId ;  /* 0x00000000000479c3 */ /* 0x000ef00000008800 */
[----:B------:R-:W-:Y:S01]  /*0330*/  BAR.SYNC.DEFER_BLOCKING 0x0 ;  /* 0x0000000000007b1d */ /* 0x000fe20000010000 */
[----:B------:R-:W-:-:S05]  /*0340*/  LOP3.LUT R68, R0, 0x7f, RZ, 0xc0, !PT ;  /* 0x0000007f00447812 */ /* 0x000fca00078ec0ff */
[----:B------:R-:W-:Y:S02]  /*0350*/  UMOV UR8, 0x400 ;  /* 0x0000040000087882 */ /* 0x000fe40000000000 */
[----:B--2---:R-:W2:Y:S08]  /*0360*/  LDC R3, c[0x0][0x398] ;  /* 0x0000e600ff037b82 */ /* 0x004eb00000000800 */
[----:B------:R-:W4:Y:S01]  /*0370*/  LDC R10, c[0x0][0x3a0] ;  /* 0x0000e800ff0a7b82 */ /* 0x000f220000000800 */
[----:B---3--:R-:W-:-:S07]  /*0380*/  ULEA UR8, UR4, UR8, 0x18 ;  /* 0x0000000804087291 */ /* 0x008fce000f8ec0ff */
[----:B------:R-:W3:Y:S02]  /*0390*/  S2UR UR9, SR_CTAID.Y ;  /* 0x00000000000979c3 */ /* 0x000ee40000002600 */
[----:B------:R-:W5:Y:S06]  /*03a0*/  LDS R4, [UR8] ;  /* 0x00000008ff047984 */ /* 0x000f6c0008000800 */
[----:B------:R-:W-:Y:S06]  /*03b0*/  BAR.SYNC.DEFER_BLOCKING 0x0 ;  /* 0x0000000000007b1d */ /* 0x000fec0000010000 */
[----:B------:R-:W-:Y:S05]  /*03c0*/  @P2 BRA `(.L_x_5) ;  /* 0x0000000000182947 */ /* 0x000fea0003800000 */
[----:B------:R-:W-:Y:S01]  /*03d0*/  ELECT P0, URZ, PT ;  /* 0x0000000000ff782f */ /* 0x000fe20003800000 */
[----:B------:R-:W-:Y:S01]  /*03e0*/  IMAD.MOV.U32 R2, RZ, RZ, 0x1 ;  /* 0x00000001ff027424 */ /* 0x000fe200078e00ff */
[----:B------:R-:W-:Y:S01]  /*03f0*/  UMOV UR5, 0x40 ;  /* 0x0000004000057882 */ /* 0x000fe20000000000 */
[----:B------:R-:W-:Y:S01]  /*0400*/  UVIRTCOUNT.DEALLOC.SMPOOL 0x80 ;  /* 0x000000800000784c */ /* 0x000fe20000000000 */
[----:B------:R-:W-:-:S09]  /*0410*/  ULEA UR5, UR4, UR5, 0x18 ;  /* 0x0000000504057291 */ /* 0x000fd2000f8ec0ff */
[----:B------:R5:W-:Y:S03]  /*0420*/  @P0 STS.U8 [UR5], R2 ;  /* 0x00000002ff000988 */ /* 0x000be60008000005 */
.L_x_5:
[----:B------:R-:W5:Y:S01]  /*0430*/  S2UR UR4, SR_CTAID.Z ;  /* 0x00000000000479c3 */ /* 0x000f620000002700 */
[----:B------:R-:W4:Y:S01]  /*0440*/  LDCU UR5, c[0x0][0x370] ;  /* 0x00006e00ff0577ac */ /* 0x000f220008000800 */
[C---:B------:R-:W-:Y:S01]  /*0450*/  ISETP.GE.U32.AND P0, PT, R68.reuse, 0x20, PT ;  /* 0x000000204400780c */ /* 0x040fe20003f06070 */
[----:B--2--5:R-:W-:Y:S01]  /*0460*/  VIADD R2, R3, 0xffffffff ;  /* 0xffffffff03027836 */ /* 0x024fe20000000000 */
[C---:B------:R-:W-:Y:S01]  /*0470*/  ISETP.NE.U32.AND P3, PT, R68.reuse, RZ, PT ;  /* 0x000000ff4400720c */ /* 0x040fe20003f65070 */
[----:B------:R-:W2:Y:S01]  /*0480*/  LDCU UR6, c[0x0][0x374] ;  /* 0x00006e80ff0677ac */ /* 0x000ea20008000800 */
[----:B------:R-:W-:Y:S01]  /*0490*/  LEA R11, R68, UR8, 0x2 ;  /* 0x00000008440b7c11 */ /* 0x000fe2000f8e10ff */
[----:B----4-:R-:W-:Y:S01]  /*04a0*/  VIADD R12, R10, 0xffffffff ;  /* 0xffffffff0a0c7836 */ /* 0x010fe20000000000 */
[----:B------:R-:W4:Y:S01]  /*04b0*/  S2UR UR7, SR_CTAID.X ;  /* 0x00000000000779c3 */ /* 0x000f220000002500 */
[----:B------:R-:W5:Y:S01]  /*04c0*/  LDCU.64 UR20, c[0x0][0x3c0] ;  /* 0x00007800ff1477ac */ /* 0x000f620008000a00 */
[----:B------:R-:W-:Y:S01]  /*04d0*/  R2UR UR23, R4 ;  /* 0x00000000041772ca */ /* 0x000fe200000e0000 */
[----:B------:R-:W-:Y:S04]  /*04e0*/  BSSY.RECONVERGENT B0, `(.L_x_6) ;  /* 0x0000011000007945 */ /* 0x000fe80003800200 */
[----:B------:R3:W-:Y:S01]  /*04f0*/  @!P0 STS [R11], RZ ;  /* 0x000000ff0b008388 */ /* 0x0007e20000000800 */
[----:B------:R-:W-:-:S03]  /*0500*/  NOP ;  /* 0x0000000000007918 */ /* 0x000fc60000000000 */
[----:B------:R3:W-:Y:S02]  /*0510*/  @!P3 STS [UR8+0x24], R2 ;  /* 0x00002402ff00b988 */ /* 0x0007e40008000808 */
[----:B--23--:R-:W-:Y:S02]  /*0520*/  UIMAD UR4, UR4, UR6, UR9 ;  /* 0x00000006040472a4 */ /* 0x00cfe4000f8e0209 */
[----:B------:R2:W-:Y:S02]  /*0530*/  @!P3 STS [UR8+0x20], R12 ;  /* 0x0000200cff00b988 */ /* 0x0005e40008000808 */
[----:B----4-:R-:W-:-:S04]  /*0540*/  UIMAD UR4, UR4, UR5, UR7 ;  /* 0x00000005040472a4 */ /* 0x010fc8000f8e0207 */
[----:B------:R-:W-:-:S04]  /*0550*/  UIMAD UR4, UR4, 0x180, URZ ;  /* 0x00000180040478a4 */ /* 0x000fc8000f8e02ff */
[----:B-----5:R-:W-:-:S04]  /*0560*/  UIADD3 UR24, UP0, UPT, UR4, UR20, URZ ;  /* 0x0000001404187290 */ /* 0x020fc8000ff1e0ff */
[----:B------:R-:W-:Y:S01]  /*0570*/  ULEA.HI.X.SX32 UR25, UR4, UR21, 0x1, UP0 ;  /* 0x0000001504197291 */ /* 0x000fe200080f0eff */
[----:B--2---:R-:W-:Y:S11]  /*0580*/  @P3 BRA `(.L_x_7) ;  /* 0x0000000000183947 */ /* 0x004ff60003800000 */
[----:B------:R-:W2:Y:S01]  /*0590*/  LDS R3, [UR8+0x8] ;  /* 0x00000808ff037984 */ /* 0x000ea20008000800 */
[----:B------:R-:W3:Y:S01]  /*05a0*/  LDC.64 R6, c[0x0][0x380] ;  /* 0x0000e000ff067b82 */ /* 0x000ee20000000a00 */
[----:B------:R-:W-:Y:S02]  /*05b0*/  IMAD.MOV.U32 R4, RZ, RZ, 0x70 ;  /* 0x00000070ff047424 */ /* 0x000fe400078e00ff */
[----:B---3--:R3:W-:Y:S03]  /*05c0*/  STS.64 [UR8], R6 ;  /* 0x00000006ff007988 */ /* 0x0087e60008000a08 */
[----:B--2---:R-:W-:-:S05]  /*05d0*/  LOP3.LUT R3, R3, 0x10, R4, 0xd8, !PT ;  /* 0x0000001003037812 */ /* 0x004fca00078ed804 */
[----:B------:R3:W-:Y:S02]  /*05e0*/  STS [UR8+0x8], R3 ;  /* 0x00000803ff007988 */ /* 0x0007e40008000808 */
.L_x_7:
[----:B------:R-:W-:Y:S05]  /*05f0*/  BSYNC.RECONVERGENT B0 ;  /* 0x0000000000007941 */ /* 0x000fea0003800200 */
.L_x_6:
[----:B------:R-:W-:Y:S04]  /*0600*/  BSSY.RECONVERGENT B0, `(.L_x_8) ;  /* 0x000000a000007945 */ /* 0x000fe80003800200 */
[----:B------:R-:W-:Y:S05]  /*0610*/  @P3 BRA `(.L_x_9) ;  /* 0x0000000000203947 */ /* 0x000fea0003800000 */
[----:B---3--:R-:W2:Y:S01]  /*0620*/  LDS R3, [UR8+0x34] ;  /* 0x00003408ff037984 */ /* 0x008ea20008000800 */
[----:B------:R-:W-:Y:S02]  /*0630*/  IMAD.MOV.U32 R4, RZ, RZ, 0x3f000000 ;  /* 0x3f000000ff047424 */ /* 0x000fe400078e00ff */
[----:B------:R-:W-:Y:S01]  /*0640*/  @!P3 IMAD.MOV.U32 R5, RZ, RZ, 0x7f ;  /* 0x0000007fff05b424 */ /* 0x000fe200078e00ff */
[----:B------:R-:W3:Y:S02]  /*0650*/  @!P3 LDS R6, [UR8+0x38] ;  /* 0x00003808ff06b984 */ /* 0x000ee40008000800 */
[----:B--2---:R-:W-:Y:S02]  /*0660*/  LOP3.LUT R3, R3, 0xff000000, R4, 0xb8, !PT ;  /* 0xff00000003037812 */ /* 0x004fe400078eb804 */
[----:B---3--:R-:W-:-:S03]  /*0670*/  @!P3 LOP3.LUT R4, R6, 0xff, R5, 0xb8, !PT ;  /* 0x000000ff0604b812 */ /* 0x008fc600078eb805 */
[----:B------:R2:W-:Y:S04]  /*0680*/  STS [UR8+0x34], R3 ;  /* 0x00003403ff007988 */ /* 0x0005e80008000808 */
[----:B------:R2:W-:Y:S02]  /*0690*/  @!P3 STS [UR8+0x38], R4 ;  /* 0x00003804ff00b988 */ /* 0x0005e40008000808 */
.L_x_9:
[----:B------:R-:W-:Y:S05]  /*06a0*/  BSYNC.RECONVERGENT B0 ;  /* 0x0000000000007941 */ /* 0x000fea0003800200 */
.L_x_8:
[----:B------:R-:W-:Y:S04]  /*06b0*/  BSSY.RECONVERGENT B0, `(.L_x_10) ;  /* 0x000000e000007945 */ /* 0x000fe80003800200 */
[----:B------:R-:W-:Y:S05]  /*06c0*/  @P3 BRA `(.L_x_11) ;  /* 0x0000000000303947 */ /* 0x000fea0003800000 */
[----:B--2---:R-:W2:Y:S01]  /*06d0*/  LDS R4, [UR8+0x34] ;  /* 0x00003408ff047984 */ /* 0x004ea20008000800 */
[----:B------:R-:W4:Y:S03]  /*06e0*/  LDC.64 R8, c[0x0][0x3a8] ;  /* 0x0000ea00ff087b82 */ /* 0x000f260000000a00 */
[----:B---3--:R-:W3:Y:S01]  /*06f0*/  LDS R3, [UR8+0x1c] ;  /* 0x00001c08ff037984 */ /* 0x008ee20008000800 */
[C---:B----4-:R-:W-:Y:S01]  /*0700*/  SHF.L.U64.HI R6, R8.reuse, 0x1, R9 ;  /* 0x0000000108067819 */ /* 0x050fe20000010209 */
[----:B------:R-:W-:-:S03]  /*0710*/  IMAD.SHL.U32 R5, R8, 0x2, RZ ;  /* 0x0000000208057824 */ /* 0x000fc600078e00ff */
[--C-:B------:R-:W-:Y:S02]  /*0720*/  SHF.R.U32.HI R8, RZ, 0x4, R6.reuse ;  /* 0x00000004ff087819 */ /* 0x100fe40000011606 */
[----:B------:R-:W-:-:S05]  /*0730*/  SHF.R.U64 R5, R5, 0x4, R6 ;  /* 0x0000000405057819 */ /* 0x000fca0000001206 */
[----:B------:R4:W-:Y:S01]  /*0740*/  STS [UR8+0xc], R5 ;  /* 0x00000c05ff007988 */ /* 0x0009e20008000808 */
[----:B--2---:R-:W-:Y:S02]  /*0750*/  LOP3.LUT R4, R4, 0x7, RZ, 0xb8, !PT ;  /* 0x0000000704047812 */ /* 0x004fe400078eb8ff */
[----:B---3--:R-:W-:-:S03]  /*0760*/  LOP3.LUT R3, R3, 0xf, R8, 0xb8, !PT ;  /* 0x0000000f03037812 */ /* 0x008fc600078eb808 */
[----:B------:R4:W-:Y:S04]  /*0770*/  STS [UR8+0x34], R4 ;  /* 0x00003404ff007988 */ /* 0x0009e80008000808 */
[----:B------:R4:W-:Y:S02]  /*0780*/  STS [UR8+0x1c], R3 ;  /* 0x00001c03ff007988 */ /* 0x0009e40008000808 */
.L_x_11:
[----:B------:R-:W-:Y:S05]  /*0790*/  BSYNC.RECONVERGENT B0 ;  /* 0x0000000000007941 */ /* 0x000fea0003800200 */
.L_x_10:
[----:B------:R-:W-:Y:S04]  /*07a0*/  BSSY.RECONVERGENT B1, `(.L_x_12) ;  /* 0x000001a000017945 */ /* 0x000fe80003800200 */
[----:B------:R-:W-:Y:S04]  /*07b0*/  BSSY.RELIABLE B0, `(.L_x_13) ;  /* 0x0000015000007945 */ /* 0x000fe80003800100 */
[----:B------:R-:W-:Y:S05]  /*07c0*/  @P3 BRA `(.L_x_14) ;  /* 0x0000000000203947 */ /* 0x000fea0003800000 */
[----:B--234-:R-:W2:Y:S02]  /*07d0*/  LDS R3, [UR8+0x34] ;  /* 0x00003408ff037984 */ /* 0x01cea40008000800 */
[----:B--2---:R-:W-:-:S05]  /*07e0*/  LOP3.LUT R3, R3, 0x38, RZ, 0xb8, !PT ;  /* 0x0000003803037812 */ /* 0x004fca00078eb8ff */
[----:B------:R2:W-:Y:S01]  /*07f0*/  STS [UR8+0x34], R3 ;  /* 0x00003403ff007988 */ /* 0x0005e20008000808 */
[----:B------:R-:W-:Y:S05]  /*0800*/  @P3 BRA `(.L_x_15) ;  /* 0x0000000000203947 */ /* 0x000fea0003800000 */
[----:B--2---:R-:W2:Y:S01]  /*0810*/  LDS R3, [UR8+0x8] ;  /* 0x00000808ff037984 */ /* 0x004ea20008000800 */
[----:B------:R-:W-:-:S05]  /*0820*/  IMAD.MOV.U32 R4, RZ, RZ, 0x780 ;  /* 0x00000780ff047424 */ /* 0x000fca00078e00ff */
[----:B--2---:R-:W-:-:S05]  /*0830*/  LOP3.LUT R3, R3, 0x300, R4, 0xd8, !PT ;  /* 0x0000030003037812 */ /* 0x004fca00078ed804 */
[----:B------:R5:W-:Y:S02]  /*0840*/  STS [UR8+0x8], R3 ;  /* 0x00000803ff007988 */ /* 0x000be40008000808 */
.L_x_14:
[----:B------:R-:W-:Y:S05]  /*0850*/  @P3 BRA `(.L_x_16) ;  /* 0x0000000000283947 */ /* 0x000fea0003800000 */
[----:B--2345:R-:W2:Y:S02]  /*0860*/  LDS R3, [UR8+0x8] ;  /* 0x00000808ff037984 */ /* 0x03cea40008000800 */
[----:B--2---:R-:W-:-:S05]  /*0870*/  LOP3.LUT R3, R3, 0x1800, RZ, 0xb8, !PT ;  /* 0x0000180003037812 */ /* 0x004fca00078eb8ff */
[----:B------:R3:W-:Y:S02]  /*0880*/  STS [UR8+0x8], R3 ;  /* 0x00000803ff007988 */ /* 0x0007e40008000808 */
.L_x_15:
[----:B------:R-:W-:Y:S05]  /*0890*/  @P3 BREAK.RELIABLE B0 ;  /* 0x0000000000003942 */ /* 0x000fea0003800100 */
[----:B------:R-:W-:Y:S05]  /*08a0*/  @P3 BRA `(.L_x_17) ;  /* 0x0000000000243947 */ /* 0x000fea0003800000 */
[----:B------:R-:W4:Y:S01]  /*08b0*/  LDS R4, [UR8+0x8] ;  /* 0x00000808ff047984 */ /* 0x000f220008000800 */
[----:B--23--:R-:W-:-:S05]  /*08c0*/  IMAD.MOV.U32 R3, RZ, RZ, 0x6000 ;  /* 0x00006000ff037424 */ /* 0x00cfca00078e00ff */
[----:B----4-:R-:W-:-:S04]  /*08d0*/  LOP3.LUT R3, R4, 0x6000, R3, 0xd8, !PT ;  /* 0x0000600004037812 */ /* 0x010fc800078ed803 */
[----:B------:R-:W-:-:S05]  /*08e0*/  LOP3.LUT R3, R3, 0x400000, RZ, 0xb8, !PT ;  /* 0x0040000003037812 */ /* 0x000fca00078eb8ff */
[----:B------:R2:W-:Y:S02]  /*08f0*/  STS [UR8+0x8], R3 ;  /* 0x00000803ff007988 */ /* 0x0005e40008000808 */
.L_x_16:
[----:B------:R-:W-:Y:S05]  /*0900*/  BSYNC.RELIABLE B0 ;  /* 0x0000000000007941 */ /* 0x000fea0003800100 */
.L_x_13:
[----:B--2345:R-:W2:Y:S02]  /*0910*/  @!P3 LDS R3, [UR8+0x8] ;  /* 0x00000808ff03b984 */ /* 0x03cea40008000800 */
[----:B--2---:R-:W-:-:S05]  /*0920*/  @!P3 LOP3.LUT R3, R3, 0x8000, RZ, 0xb8, !PT ;  /* 0x000080000303b812 */ /* 0x004fca00078eb8ff */
[----:B------:R4:W-:Y:S02]  /*0930*/  @!P3 STS [UR8+0x8], R3 ;  /* 0x00000803ff00b988 */ /* 0x0009e40008000808 */
.L_x_17:
[----:B------:R-:W-:Y:S05]  /*0940*/  BSYNC.RECONVERGENT B1 ;  /* 0x0000000000017941 */ /* 0x000fea0003800200 */
.L_x_12:
[----:B------:R-:W-:Y:S05]  /*0950*/  WARPSYNC.ALL ;  /* 0x0000000000007948 */ /* 0x000fea0003800000 */
[----:B------:R-:W-:Y:S01]  /*0960*/  NOP ;  /* 0x0000000000007918 */ /* 0x000fe20000000000 */
[----:B------:R-:W-:Y:S05]  /*0970*/  @P0 BRA `(.L_x_18) ;  /* 0x0000000000300947 */ /* 0x000fea0003800000 */
[----:B--234-:R-:W2:Y:S01]  /*0980*/  S2R R3, SR_LANEID ;  /* 0x0000000000037919 */ /* 0x01cea20000000000 */
[----:B------:R-:W-:Y:S05]  /*0990*/  WARPSYNC.ALL ;  /* 0x0000000000007948 */ /* 0x000fea0003800000 */
[----:B------:R-:W-:Y:S01]  /*09a0*/  NOP ;  /* 0x0000000000007918 */ /* 0x000fe20000000000 */
[----:B--2---:R-:W-:-:S05]  /*09b0*/  IMAD.SHL.U32 R3, R3, 0x4, RZ ;  /* 0x0000000403037824 */ /* 0x004fca00078e00ff */
[----:B------:R-:W2:Y:S01]  /*09c0*/  LDS R7, [R3+UR8] ;  /* 0x0000000803077984 */ /* 0x000ea20008000800 */
[----:B------:R-:W-:-:S05]  /*09d0*/  IADD3 R4, P1, PT, R3, UR24, RZ ;  /* 0x0000001803047c10 */ /* 0x000fca000ff3e0ff */
[----:B------:R-:W-:-:S05]  /*09e0*/  IMAD.X R5, RZ, RZ, UR25, P1 ;  /* 0x00000019ff057e24 */ /* 0x000fca00088e06ff */
[----:B--2---:R5:W2:Y:S01]  /*09f0*/  ATOMG.E.EXCH.STRONG.GPU PT, RZ, [R4], R7 ;  /* 0x0000000704ff73a8 */ /* 0x004aa200041ee100 */
[----:B------:R-:W-:-:S04]  /*0a00*/  DEPBAR {5,4,3,2,1,0} ;  /* 0x0000003f0000791a */ /* 0x000fc80000000000 */
[----:B------:R-:W3:Y:S02]  /*0a10*/  CCTL.E.C.LDCU.IV.DEEP [UR24] ;  /* 0x0000000018007540 */ /* 0x000ee40009c08000 */
[----:B---3--:R5:W-:Y:S01]  /*0a20*/  UTMACCTL.IV [UR24] ;  /* 0x00000000180079b9 */ /* 0x008be20008000000 */
[----:B------:R-:W-:Y:S01]  /*0a30*/  NOP ;  /* 0x0000000000007918 */ /* 0x000fe20000000000 */
.L_x_18:
[----:B------:R-:W-:Y:S05]  /*0a40*/  @P0 BRA `(.L_x_19) ;  /* 0x00000000000c0947 */ /* 0x000fea0003800000 */
[----:B------:R0:W-:Y:S01]  /*0a50*/  UTMACMDFLUSH ;  /* 0x00000000000079b7 */ /* 0x0001e20000000000 */
[----:B------:R-:W-:Y:S05]  /*0a60*/  @P0 BRA `(.L_x_19) ;  /* 0x0000000000040947 */ /* 0x000fea0003800000 */
[----:B------:R-:W-:-:S04]  /*0a70*/  DEPBAR.LE SB0, 0x0 ;  /* 0x000080000000791a */ /* 0x000fc80000000000 */
.L_x_19:
[----:B------:R-:W-:Y:S05]  /*0a80*/  WARPSYNC.ALL ;  /* 0x0000000000007948 */ /* 0x000fea0003800000 */
[----:B------:R-:W-:Y:S01]  /*0a90*/  NOP ;  /* 0x0000000000007918 */ /* 0x000fe20000000000 */
[----:B--2---:R-:W-:Y:S06]  /*0aa0*/  BAR.SYNC.DEFER_BLOCKING 0x0 ;  /* 0x0000000000007b1d */ /* 0x004fec0000010000 */
[----:B------:R-:W-:Y:S02]  /*0ab0*/  BSSY.RECONVERGENT B1, `(.L_x_20) ;  /* 0x000000b000017945 */ /* 0x000fe40003800200 */
[----:B------:R-:W-:Y:S06]  /*0ac0*/  BAR.SYNC.DEFER_BLOCKING 0x0 ;  /* 0x0000000000007b1d */ /* 0x000fec0000010000 */
[----:B------:R2:W-:Y:S01]  /*0ad0*/  @!P0 STS [R11], RZ ;  /* 0x000000ff0b008388 */ /* 0x0005e20000000800 */
[----:B------:R-:W-:Y:S01]  /*0ae0*/  NOP ;  /* 0x0000000000007918 */ /* 0x000fe20000000000 */
[----:B------:R-:W-:Y:S05]  /*0af0*/  @P3 BRA `(.L_x_21) ;  /* 0x0000000000183947 */ /* 0x000fea0003800000 */
[----:B---34-:R-:W3:Y:S01]  /*0b00*/  LDS R3, [UR8+0x8] ;  /* 0x00000808ff037984 */ /* 0x018ee20008000800 */
[----:B-----5:R-:W4:Y:S01]  /*0b10*/  LDC.64 R6, c[0x0][0x388] ;  /* 0x0000e200ff067b82 */ /* 0x020f220000000a00 */
[----:B------:R-:W-:Y:S02]  /*0b20*/  IMAD.MOV.U32 R4, RZ, RZ, 0x70 ;  /* 0x00000070ff047424 */ /* 0x000fe400078e00ff */
[----:B----4-:R4:W-:Y:S03]  /*0b30*/  STS.64 [UR8], R6 ;  /* 0x00000006ff007988 */ /* 0x0109e60008000a08 */
[----:B---3--:R-:W-:-:S05]  /*0b40*/  LOP3.LUT R3, R3, 0x10, R4, 0xd8, !PT ;  /* 0x0000001003037812 */ /* 0x008fca00078ed804 */
[----:B------:R4:W-:Y:S02]  /*0b50*/  STS [UR8+0x8], R3 ;  /* 0x00000803ff007988 */ /* 0x0009e40008000808 */
.L_x_21:
[----:B-----5:R-:W-:Y:S05]  /*0b60*/  BSYNC.RECONVERGENT B1 ;  /* 0x0000000000017941 */ /* 0x020fea0003800200 */
.L_x_20:
[----:B------:R-:W-:Y:S04]  /*0b70*/  BSSY.RECONVERGENT B2, `(.L_x_22) ;  /* 0x000000f000027945 */ /* 0x000fe80003800200 */
[----:B------:R-:W-:Y:S04]  /*0b80*/  BSSY.RELIABLE B1, `(.L_x_23) ;  /* 0x000000c000017945 */ /* 0x000fe80003800100 */
[----:B------:R-:W-:Y:S05]  /*0b90*/  @P3 BRA `(.L_x_24) ;  /* 0x0000000000283947 */ /* 0x000fea0003800000 */
[----:B---34-:R-:W3:Y:S01]  /*0ba0*/  LDS R3, [UR8+0x34] ;  /* 0x00003408ff037984 */ /* 0x018ee20008000800 */
[----:B------:R-:W-:Y:S01]  /*0bb0*/  IMAD.MOV.U32 R4, RZ, RZ, 0x3f000000 ;  /* 0x3f000000ff047424 */ /* 0x000fe200078e00ff */
[----:B------:R-:W-:Y:S05]  /*0bc0*/  @P3 BREAK.RELIABLE B1 ;  /* 0x0000000000013942 */ /* 0x000fea0003800100 */
[----:B---3--:R-:W-:-:S05]  /*0bd0*/  LOP3.LUT R3, R3, 0xff000000, R4, 0xb8, !PT ;  /* 0xff00000003037812 */ /* 0x008fca00078eb804 */
[----:B------:R3:W-:Y:S01]  /*0be0*/  STS [UR8+0x34], R3 ;  /* 0x00003403ff007988 */ /* 0x0007e20008000808 */
[----:B------:R-:W-:Y:S05]  /*0bf0*/  @P3 BRA `(.L_x_25) ;  /* 0x0000000000183947 */ /* 0x000fea0003800000 */
[----:B------:R-:W4:Y:S01]  /*0c00*/  LDS R4, [UR8+0x38] ;  /* 0x00003808ff047984 */ /* 0x000f220008000800 */
[----:B---3--:R-:W-:-:S05]  /*0c10*/  IMAD.MOV.U32 R3, RZ, RZ, 0x3f ;  /* 0x0000003fff037424 */ /* 0x008fca00078e00ff */
[----:B----4-:R-:W-:-:S05]  /*0c20*/  LOP3.LUT R3, R4, 0xff, R3, 0xb8, !PT ;  /* 0x000000ff04037812 */ /* 0x010fca00078eb803 */
[----:B------:R5:W-:Y:S02]  /*0c30*/  STS [UR8+0x38], R3 ;  /* 0x00003803ff007988 */ /* 0x000be40008000808 */
.L_x_24:
[----:B------:R-:W-:Y:S05]  /*0c40*/  BSYNC.RELIABLE B1 ;  /* 0x0000000000017941 */ /* 0x000fea0003800100 */
.L_x_23:
[----:B------:R2:W-:Y:S02]  /*0c50*/  @!P3 STS [UR8+0x20], R12 ;  /* 0x0000200cff00b988 */ /* 0x0005e40008000808 */
.L_x_25:
[----:B------:R-:W-:Y:S05]  /*0c60*/  BSYNC.RECONVERGENT B2 ;  /* 0x0000000000027941 */ /* 0x000fea0003800200 */
.L_x_22:
[----:B------:R-:W-:Y:S05]  /*0c70*/  WARPSYNC.ALL ;  /* 0x0000000000007948 */ /* 0x000fea0003800000 */
[----:B------:R-:W-:Y:S01]  /*0c80*/  NOP ;  /* 0x0000000000007918 */ /* 0x000fe20000000000 */
[----:B---345:R-:W3:Y:S01]  /*0c90*/  LDC R3, c[0x0][0x39c] ;  /* 0x0000e700ff037b82 */ /* 0x038ee20000000800 */
[----:B------:R-:W-:Y:S01]  /*0ca0*/  BSSY.RECONVERGENT B2, `(.L_x_26) ;  /* 0x0000010000027945 */ /* 0x000fe20003800200 */
[----:B---3--:R-:W-:-:S05]  /*0cb0*/  VIADD R3, R3, 0xffffffff ;  /* 0xffffffff03037836 */ /* 0x008fca0000000000 */
[----:B------:R3:W-:Y:S01]  /*0cc0*/  @!P3 STS [UR8+0x24], R3 ;  /* 0x00002403ff00b988 */ /* 0x0007e20008000808 */
[----:B------:R-:W-:Y:S05]  /*0cd0*/  @P3 BRA `(.L_x_27) ;  /* 0x0000000000303947 */ /* 0x000fea0003800000 */
[----:B------:R-:W4:Y:S01]  /*0ce0*/  LDS R5, [UR8+0x34] ;  /* 0x00003408ff057984 */ /* 0x000f220008000800 */
[----:B------:R-:W5:Y:S03]  /*0cf0*/  LDC.64 R6, c[0x0][0x3b0] ;  /* 0x0000ec00ff067b82 */ /* 0x000f660000000a00 */
[----:B------:R-:W2:Y:S01]  /*0d00*/  LDS R4, [UR8+0x1c] ;  /* 0x00001c08ff047984 */ /* 0x000ea20008000800 */
[C---:B-----5:R-:W-:Y:S01]  /*0d10*/  SHF.L.U64.HI R7, R6.reuse, 0x1, R7 ;  /* 0x0000000106077819 */ /* 0x060fe20000010207 */
[----:B------:R-:W-:-:S03]  /*0d20*/  IMAD.SHL.U32 R6, R6, 0x2, RZ ;  /* 0x0000000206067824 */ /* 0x000fc600078e00ff */
[--C-:B------:R-:W-:Y:S02]  /*0d30*/  SHF.R.U32.HI R9, RZ, 0x4, R7.reuse ;  /* 0x00000004ff097819 */ /* 0x100fe40000011607 */
[----:B------:R-:W-:-:S05]  /*0d40*/  SHF.R.U64 R6, R6, 0x4, R7 ;  /* 0x0000000406067819 */ /* 0x000fca0000001207 */
[----:B------:R5:W-:Y:S01]  /*0d50*/  STS [UR8+0xc], R6 ;  /* 0x00000c06ff007988 */ /* 0x000be20008000808 */
[----:B----4-:R-:W-:Y:S02]  /*0d60*/  LOP3.LUT R5, R5, 0x7, RZ, 0xb8, !PT ;  /* 0x0000000705057812 */ /* 0x010fe400078eb8ff */
[----:B--2---:R-:W-:-:S03]  /*0d70*/  LOP3.LUT R4, R4, 0xf, R9, 0xb8, !PT ;  /* 0x0000000f04047812 */ /* 0x004fc600078eb809 */
[----:B------:R5:W-:Y:S04]  /*0d80*/  STS [UR8+0x34], R5 ;  /* 0x00003405ff007988 */ /* 0x000be80008000808 */
[----:B------:R5:W-:Y:S02]  /*0d90*/  STS [UR8+0x1c], R4 ;  /* 0x00001c04ff007988 */ /* 0x000be40008000808 */
.L_x_27:
[----:B------:R-:W-:Y:S05]  /*0da0*/  BSYNC.RECONVERGENT B2 ;  /* 0x0000000000027941 */ /* 0x000fea0003800200 */
.L_x_26:
[----:B------:R-:W-:Y:S04]  /*0db0*/  BSSY.RECONVERGENT B3, `(.L_x_28) ;  /* 0x000001a000037945 */ /* 0x000fe80003800200 */
[----:B------:R-:W-:Y:S04]  /*0dc0*/  BSSY.RELIABLE B2, `(.L_x_29) ;  /* 0x0000015000027945 */ /* 0x000fe80003800100 */
[----:B------:R-:W-:Y:S05]  /*0dd0*/  @P3 BRA `(.L_x_30) ;  /* 0x0000000000203947 */ /* 0x000fea0003800000 */
[----:B-----5:R-:W4:Y:S02]  /*0de0*/  LDS R4, [UR8+0x34] ;  /* 0x00003408ff047984 */ /* 0x020f240008000800 */
[----:B----4-:R-:W-:-:S05]  /*0df0*/  LOP3.LUT R4, R4, 0x38, RZ, 0xb8, !PT ;  /* 0x0000003804047812 */ /* 0x010fca00078eb8ff */
[----:B------:R4:W-:Y:S01]  /*0e00*/  STS [UR8+0x34], R4 ;  /* 0x00003404ff007988 */ /* 0x0009e20008000808 */
[----:B------:R-:W-:Y:S05]  /*0e10*/  @P3 BRA `(.L_x_31) ;  /* 0x0000000000203947 */ /* 0x000fea0003800000 */
[----:B----4-:R-:W4:Y:S01]  /*0e20*/  LDS R4, [UR8+0x8] ;  /* 0x00000808ff047984 */ /* 0x010f220008000800 */
[----:B------:R-:W-:-:S05]  /*0e30*/  IMAD.MOV.U32 R5, RZ, RZ, 0x780 ;  /* 0x00000780ff057424 */ /* 0x000fca00078e00ff */
[----:B----4-:R-:W-:-:S05]  /*0e40*/  LOP3.LUT R4, R4, 0x300, R5, 0xd8, !PT ;  /* 0x0000030004047812 */ /* 0x010fca00078ed805 */
[----:B------:R4:W-:Y:S02]  /*0e50*/  STS [UR8+0x8], R4 ;  /* 0x00000804ff007988 */ /* 0x0009e40008000808 */
.L_x_30:
[----:B------:R-:W-:Y:S05]  /*0e60*/  @P3 BRA `(.L_x_32) ;  /* 0x0000000000283947 */ /* 0x000fea0003800000 */
[----:B----45:R-:W4:Y:S02]  /*0e70*/  LDS R4, [UR8+0x8] ;  /* 0x00000808ff047984 */ /* 0x030f240008000800 */
[----:B----4-:R-:W-:-:S05]  /*0e80*/  LOP3.LUT R4, R4, 0x1800, RZ, 0xb8, !PT ;  /* 0x0000180004047812 */ /* 0x010fca00078eb8ff */
[----:B------:R5:W-:Y:S02]  /*0e90*/  STS [UR8+0x8], R4 ;  /* 0x00000804ff007988 */ /* 0x000be40008000808 */
.L_x_31:
[----:B------:R-:W-:Y:S05]  /*0ea0*/  @P3 BREAK.RELIABLE B2 ;  /* 0x0000000000023942 */ /* 0x000fea0003800100 */
[----:B------:R-:W-:Y:S05]  /*0eb0*/  @P3 BRA `(.L_x_33) ;  /* 0x0000000000243947 */ /* 0x000fea0003800000 */
[----:B----45:R-:W4:Y:S01]  /*0ec0*/  LDS R4, [UR8+0x8] ;  /* 0x00000808ff047984 */ /* 0x030f220008000800 */
[----:B------:R-:W-:-:S05]  /*0ed0*/  IMAD.MOV.U32 R5, RZ, RZ, 0x6000 ;  /* 0x00006000ff057424 */ /* 0x000fca00078e00ff */
[----:B----4-:R-:W-:-:S04]  /*0ee0*/  LOP3.LUT R4, R4, 0x6000, R5, 0xd8, !PT ;  /* 0x0000600004047812 */ /* 0x010fc800078ed805 */
[----:B------:R-:W-:-:S05]  /*0ef0*/  LOP3.LUT R4, R4, 0x400000, RZ, 0xb8, !PT ;  /* 0x0040000004047812 */ /* 0x000fca00078eb8ff */
[----:B------:R4:W-:Y:S02]  /*0f00*/  STS [UR8+0x8], R4 ;  /* 0x00000804ff007988 */ /* 0x0009e40008000808 */
.L_x_32:
[----:B------:R-:W-:Y:S05]  /*0f10*/  BSYNC.RELIABLE B2 ;  /* 0x0000000000027941 */ /* 0x000fea0003800100 */
.L_x_29:
[----:B----45:R-:W4:Y:S02]  /*0f20*/  @!P3 LDS R4, [UR8+0x8] ;  /* 0x00000808ff04b984 */ /* 0x030f240008000800 */
[----:B----4-:R-:W-:-:S05]  /*0f30*/  @!P3 LOP3.LUT R4, R4, 0x8000, RZ, 0xb8, !PT ;  /* 0x000080000404b812 */ /* 0x010fca00078eb8ff */
[----:B------:R4:W-:Y:S02]  /*0f40*/  @!P3 STS [UR8+0x8], R4 ;  /* 0x00000804ff00b988 */ /* 0x0009e40008000808 */
.L_x_33:
[----:B------:R-:W-:Y:S05]  /*0f50*/  BSYNC.RECONVERGENT B3 ;  /* 0x0000000000037941 */ /* 0x000fea0003800200 */
.L_x_28:
[----:B------:R-:W-:Y:S05]  /*0f60*/  WARPSYNC.ALL ;  /* 0x0000000000007948 */ /* 0x000fea0003800000 */
[----:B------:R-:W-:Y:S01]  /*0f70*/  NOP ;  /* 0x0000000000007918 */ /* 0x000fe20000000000 */
[----:B------:R-:W-:-:S04]  /*0f80*/  UIADD3 UR5, UPT, UPT, UR4, 0x80, URZ ;  /* 0x0000008004057890 */ /* 0x000fc8000fffe0ff */
[----:B------:R-:W-:-:S04]  /*0f90*/  UIADD3 UR26, UP0, UPT, UR5, UR20, URZ ;  /* 0x00000014051a7290 */ /* 0x000fc8000ff1e0ff */
[----:B------:R-:W-:Y:S01]  /*0fa0*/  ULEA.HI.X.SX32 UR27, UR5, UR21, 0x1, UP0 ;  /* 0x00000015051b7291 */ /* 0x000fe200080f0eff */
[----:B------:R-:W-:Y:S11]  /*0fb0*/  @P0 BRA `(.L_x_34) ;  /* 0x0000000000300947 */ /* 0x000ff60003800000 */
[----:B----45:R-:W4:Y:S01]  /*0fc0*/  S2R R4, SR_LANEID ;  /* 0x0000000000047919 */ /* 0x030f220000000000 */
[----:B------:R-:W-:Y:S05]  /*0fd0*/  WARPSYNC.ALL ;  /* 0x0000000000007948 */ /* 0x000fea0003800000 */
[----:B------:R-:W-:Y:S01]  /*0fe0*/  NOP ;  /* 0x0000000000007918 */ /* 0x000fe20000000000 */
[----:B----4-:R-:W-:-:S05]  /*0ff0*/  IMAD.SHL.U32 R6, R4, 0x4, RZ ;  /* 0x0000000404067824 */ /* 0x010fca00078e00ff */
[----:B------:R-:W4:Y:S01]  /*1000*/  LDS R7, [R6+UR8] ;  /* 0x0000000806077984 */ /* 0x000f220008000800 */
[----:B------:R-:W-:-:S05]  /*1010*/  IADD3 R4, P1, PT, R6, UR26, RZ ;  /* 0x0000001a06047c10 */ /* 0x000fca000ff3e0ff */
[----:B------:R-:W-:-:S05]  /*1020*/  IMAD.X R5, RZ, RZ, UR27, P1 ;  /* 0x0000001bff057e24 */ /* 0x000fca00088e06ff */
[----:B----4-:R4:W5:Y:S01]  /*1030*/  ATOMG.E.EXCH.STRONG.GPU PT, RZ, [R4], R7 ;  /* 0x0000000704ff73a8 */ /* 0x01096200041ee100 */
[----:B------:R-:W-:-:S04]  /*1040*/  DEPBAR {5,4,3,2,1,0} ;  /* 0x0000003f0000791a */ /* 0x000fc80000000000 */
[----:B------:R-:W2:Y:S02]  /*1050*/  CCTL.E.C.LDCU.IV.DEEP [UR26] ;  /* 0x000000001a007540 */ /* 0x000ea40009c08000 */
[----:B--2---:R4:W-:Y:S01]  /*1060*/  UTMACCTL.IV [UR26] ;  /* 0x000000001a0079b9 */ /* 0x0049e20008000000 */
[----:B------:R-:W-:Y:S01]  /*1070*/  NOP ;  /* 0x0000000000007918 */ /* 0x000fe20000000000 */
.L_x_34:
[----:B------:R-:W-:Y:S05]  /*1080*/  @P0 BRA `(.L_x_35) ;  /* 0x00000000000c0947 */ /* 0x000fea0003800000 */
[----:B------:R0:W-:Y:S01]  /*1090*/  UTMACMDFLUSH ;  /* 0x00000000000079b7 */ /* 0x0001e20000000000 */
[----:B------:R-:W-:Y:S05]  /*10a0*/  @P0 BRA `(.L_x_35) ;  /* 0x0000000000040947 */ /* 0x000fea0003800000 */
[----:B------:R-:W-:-:S04]  /*10b0*/  DEPBAR.LE SB0, 0x0 ;  /* 0x000080000000791a */ /* 0x000fc80000000000 */
.L_x_35:
[----:B------:R-:W-:Y:S05]  /*10c0*/  WARPSYNC.ALL ;  /* 0x0000000000007948 */ /* 0x000fea0003800000 */
[----:B------:R-:W-:Y:S01]  /*10d0*/  NOP ;  /* 0x0000000000007918 */ /* 0x000fe20000000000 */
[----:B-----5:R-:W-:Y:S06]  /*10e0*/  BAR.SYNC.DEFER_BLOCKING 0x0 ;  /* 0x0000000000007b1d */ /* 0x020fec0000010000 */
[----:B------:R-:W-:Y:S02]  /*10f0*/  BSSY.RECONVERGENT B3, `(.L_x_36) ;  /* 0x000000b000037945 */ /* 0x000fe40003800200 */
[----:B------:R-:W-:Y:S06]  /*1100*/  BAR.SYNC.DEFER_BLOCKING 0x0 ;  /* 0x0000000000007b1d */ /* 0x000fec0000010000 */
[----:B------:R5:W-:Y:S01]  /*1110*/  @!P0 STS [R11], RZ ;  /* 0x000000ff0b008388 */ /* 0x000be20000000800 */
[----:B------:R-:W-:Y:S01]  /*1120*/  NOP ;  /* 0x0000000000007918 */ /* 0x000fe20000000000 */
[----:B------:R-:W-:Y:S05]  /*1130*/  @P3 BRA `(.L_x_37) ;  /* 0x0000000000183947 */ /* 0x000fea0003800000 */
[----:B----4-:R-:W4:Y:S01]  /*1140*/  LDS R4, [UR8+0x8] ;  /* 0x00000808ff047984 */ /* 0x010f220008000800 */
[----:B------:R-:W2:Y:S01]  /*1150*/  LDC.64 R6, c[0x0][0x390] ;  /* 0x0000e400ff067b82 */ /* 0x000ea20000000a00 */
[----:B------:R-:W-:Y:S02]  /*1160*/  IMAD.MOV.U32 R5, RZ, RZ, 0x70 ;  /* 0x00000070ff057424 */ /* 0x000fe400078e00ff */
[----:B--2---:R2:W-:Y:S03]  /*1170*/  STS.64 [UR8], R6 ;  /* 0x00000006ff007988 */ /* 0x0045e60008000a08 */
[----:B----4-:R-:W-:-:S05]  /*1180*/  LOP3.LUT R4, R4, 0x10, R5, 0xd8, !PT ;  /* 0x0000001004047812 */ /* 0x010fca00078ed805 */
[----:B------:R2:W-:Y:S02]  /*1190*/  STS [UR8+0x8], R4 ;  /* 0x00000804ff007988 */ /* 0x0005e40008000808 */
.L_x_37:
[----:B----4-:R-:W-:Y:S05]  /*11a0*/  BSYNC.RECONVERGENT B3 ;  /* 0x0000000000037941 */ /* 0x010fea0003800200 */
.L_x_36:
[----:B------:R-:W-:Y:S04]  /*11b0*/  BSSY.RECONVERGENT B4, `(.L_x_38) ;  /* 0x0000011000047945 */ /* 0x000fe80003800200 */
[----:B------:R-:W-:Y:S04]  /*11c0*/  BSSY.RELIABLE B3, `(.L_x_39) ;  /* 0x000000e000037945 */ /* 0x000fe80003800100 */
[----:B------:R-:W-:Y:S05]  /*11d0*/  @P3 BRA `(.L_x_40) ;  /* 0x0000000000243947 */ /* 0x000fea0003800000 */
[----:B--2---:R-:W2:Y:S01]  /*11e0*/  LDS R4, [UR8+0x34] ;  /* 0x00003408ff047984 */ /* 0x004ea20008000800 */
[----:B------:R-:W-:-:S05]  /*11f0*/  IMAD.MOV.U32 R5, RZ, RZ, 0x3f000000 ;  /* 0x3f000000ff057424 */ /* 0x000fca00078e00ff */
[----:B--2---:R-:W-:-:S05]  /*1200*/  LOP3.LUT R4, R4, 0xff000000, R5, 0xb8, !PT ;  /* 0xff00000004047812 */ /* 0x004fca00078eb805 */
[----:B------:R2:W-:Y:S01]  /*1210*/  STS [UR8+0x34], R4 ;  /* 0x00003404ff007988 */ /* 0x0005e20008000808 */
[----:B------:R-:W-:Y:S05]  /*1220*/  @P3 BRA `(.L_x_41) ;  /* 0x00000000001c3947 */ /* 0x000fea0003800000 */
[----:B--2---:R-:W2:Y:S01]  /*1230*/  LDS R4, [UR8+0x38] ;  /* 0x00003808ff047984 */ /* 0x004ea20008000800 */
[----:B------:R-:W-:-:S05]  /*1240*/  IMAD.MOV.U32 R5, RZ, RZ, 0x7f ;  /* 0x0000007fff057424 */ /* 0x000fca00078e00ff */
[----:B--2---:R-:W-:-:S05]  /*1250*/  LOP3.LUT R4, R4, 0xff, R5, 0xb8, !PT ;  /* 0x000000ff04047812 */ /* 0x004fca00078eb805 */
[----:B------:R4:W-:Y:S02]  /*1260*/  STS [UR8+0x38], R4 ;  /* 0x00003804ff007988 */ /* 0x0009e40008000808 */
.L_x_40:
[----:B------:R-:W-:Y:S05]  /*1270*/  @P3 BREAK.RELIABLE B3 ;  /* 0x0000000000033942 */ /* 0x000fea0003800100 */
[----:B------:R-:W-:Y:S05]  /*1280*/  @P3 BRA `(.L_x_42) ;  /* 0x00000000000c3947 */ /* 0x000fea0003800000 */
[----:B------:R2:W-:Y:S02]  /*1290*/  STS [UR8+0x20], R3 ;  /* 0x00002003ff007988 */ /* 0x0005e40008000808 */
.L_x_41:
[----:B------:R-:W-:Y:S05]  /*12a0*/  BSYNC.RELIABLE B3 ;  /* 0x0000000000037941 */ /* 0x000fea0003800100 */
.L_x_39:
[----:B------:R2:W-:Y:S02]  /*12b0*/  @!P3 STS [UR8+0x24], R2 ;  /* 0x00002402ff00b988 */ /* 0x0005e40008000808 */
.L_x_42:
[----:B------:R-:W-:Y:S05]  /*12c0*/  BSYNC.RECONVERGENT B4 ;  /* 0x0000000000047941 */ /* 0x000fea0003800200 */
.L_x_38:
[----:B------:R-:W-:Y:S05]  /*12d0*/  WARPSYNC.ALL ;  /* 0x0000000000007948 */ /* 0x000fea0003800000 */
[----:B------:R-:W-:Y:S01]  /*12e0*/  NOP ;  /* 0x0000000000007918 */ /* 0x000fe20000000000 */
[----:B------:R-:W-:Y:S04]  /*12f0*/  BSSY.RECONVERGENT B4, `(.L_x_43) ;  /* 0x000000e000047945 */ /* 0x000fe80003800200 */
[----:B------:R-:W-:Y:S05]  /*1300*/  @P3 BRA `(.L_x_44) ;  /* 0x0000000000303947 */ /* 0x000fea0003800000 */
[----:B--23--:R-:W2:Y:S01]  /*1310*/  LDS R3, [UR8+0x34] ;  /* 0x00003408ff037984 */ /* 0x00cea20008000800 */
[----:B----4-:R-:W3:Y:S03]  /*1320*/  LDC.64 R4, c[0x0][0x3b8] ;  /* 0x0000ee00ff047b82 */ /* 0x010ee60000000a00 */
[----:B------:R-:W4:Y:S01]  /*1330*/  LDS R2, [UR8+0x1c] ;  /* 0x00001c08ff027984 */ /* 0x000f220008000800 */
[C---:B---3--:R-:W-:Y:S01]  /*1340*/  SHF.L.U64.HI R5, R4.reuse, 0x1, R5 ;  /* 0x0000000104057819 */ /* 0x048fe20000010205 */
[----:B------:R-:W-:-:S03]  /*1350*/  IMAD.SHL.U32 R4, R4, 0x2, RZ ;  /* 0x0000000204047824 */ /* 0x000fc600078e00ff */
[--C-:B------:R-:W-:Y:S02]  /*1360*/  SHF.R.U32.HI R7, RZ, 0x4, R5.reuse ;  /* 0x00000004ff077819 */ /* 0x100fe40000011605 */
[----:B------:R-:W-:-:S05]  /*1370*/  SHF.R.U64 R4, R4, 0x4, R5 ;  /* 0x0000000404047819 */ /* 0x000fca0000001205 */
[----:B------:R3:W-:Y:S01]  /*1380*/  STS [UR8+0xc], R4 ;  /* 0x00000c04ff007988 */ /* 0x0007e20008000808 */
[----:B--2---:R-:W-:Y:S02]  /*1390*/  LOP3.LUT R3, R3, 0x7, RZ, 0xb8, !PT ;  /* 0x0000000703037812 */ /* 0x004fe400078eb8ff */
[----:B----4-:R-:W-:-:S03]  /*13a0*/  LOP3.LUT R2, R2, 0xf, R7, 0xb8, !PT ;  /* 0x0000000f02027812 */ /* 0x010fc600078eb807 */
[----:B------:R3:W-:Y:S04]  /*13b0*/  STS [UR8+0x34], R3 ;  /* 0x00003403ff007988 */ /* 0x0007e80008000808 */
[----:B------:R3:W-:Y:S02]  /*13c0*/  STS [UR8+0x1c], R2 ;  /* 0x00001c02ff007988 */ /* 0x0007e40008000808 */
.L_x_44:
[----:B------:R-:W-:Y:S05]  /*13d0*/  BSYNC.RECONVERGENT B4 ;  /* 0x0000000000047941 */ /* 0x000fea0003800200 */
.L_x_43:
[----:B------:R-:W-:Y:S04]  /*13e0*/  BSSY.RECONVERGENT B5, `(.L_x_45) ;  /* 0x000001a000057945 */ /* 0x000fe80003800200 */
[----:B------:R-:W-:Y:S04]  /*13f0*/  BSSY.RELIABLE B4, `(.L_x_46) ;  /* 0x0000015000047945 */ /* 0x000fe80003800100 */
[----:B------:R-:W-:Y:S05]  /*1400*/  @P3 BRA `(.L_x_47) ;  /* 0x0000000000203947 */ /* 0x000fea0003800000 */
[----:B--23--:R-:W2:Y:S02]  /*1410*/  LDS R2, [UR8+0x34] ;  /* 0x00003408ff027984 */ /* 0x00cea40008000800 */
[----:B--2---:R-:W-:-:S05]  /*1420*/  LOP3.LUT R2, R2, 0x38, RZ, 0xb8, !PT ;  /* 0x0000003802027812 */ /* 0x004fca00078eb8ff */
[----:B------:R2:W-:Y:S01]  /*1430*/  STS [UR8+0x34], R2 ;  /* 0x00003402ff007988 */ /* 0x0005e20008000808 */
[----:B------:R-:W-:Y:S05]  /*1440*/  @P3 BRA `(.L_x_48) ;  /* 0x0000000000203947 */ /* 0x000fea0003800000 */
[----:B--2---:R-:W2:Y:S01]  /*1450*/  LDS R2, [UR8+0x8] ;  /* 0x00000808ff027984 */ /* 0x004ea20008000800 */
[----:B------:R-:W-:-:S05]  /*1460*/  IMAD.MOV.U32 R3, RZ, RZ, 0x780 ;  /* 0x00000780ff037424 */ /* 0x000fca00078e00ff */
[----:B--2---:R-:W-:-:S05]  /*1470*/  LOP3.LUT R2, R2, 0x300, R3, 0xd8, !PT ;  /* 0x0000030002027812 */ /* 0x004fca00078ed803 */
[----:B------:R2:W-:Y:S02]  /*1480*/  STS [UR8+0x8], R2 ;  /* 0x00000802ff007988 */ /* 0x0005e40008000808 */
.L_x_47:
[----:B------:R-:W-:Y:S05]  /*1490*/  @P3 BRA `(.L_x_49) ;  /* 0x0000000000283947 */ /* 0x000fea0003800000 */
[----:B--23--:R-:W2:Y:S02]  /*14a0*/  LDS R2, [UR8+0x8] ;  /* 0x00000808ff027984 */ /* 0x00cea40008000800 */
[----:B--2---:R-:W-:-:S05]  /*14b0*/  LOP3.LUT R2, R2, 0x1800, RZ, 0xb8, !PT ;  /* 0x0000180002027812 */ /* 0x004fca00078eb8ff */
[----:B------:R3:W-:Y:S02]  /*14c0*/  STS [UR8+0x8], R2 ;  /* 0x00000802ff007988 */ /* 0x0007e40008000808 */
.L_x_48:
[----:B------:R-:W-:Y:S05]  /*14d0*/  @P3 BREAK.RELIABLE B4 ;  /* 0x0000000000043942 */ /* 0x000fea0003800100 */
[----:B------:R-:W-:Y:S05]  /*14e0*/  @P3 BRA `(.L_x_50) ;  /* 0x0000000000243947 */ /* 0x000fea0003800000 */
[----:B--23--:R-:W2:Y:S01]  /*14f0*/  LDS R2, [UR8+0x8] ;  /* 0x00000808ff027984 */ /* 0x00cea20008000800 */
[----:B------:R-:W-:-:S05]  /*1500*/  IMAD.MOV.U32 R3, RZ, RZ, 0x6000 ;  /* 0x00006000ff037424 */ /* 0x000fca00078e00ff */
[----:B--2---:R-:W-:-:S04]  /*1510*/  LOP3.LUT R2, R2, 0x6000, R3, 0xd8, !PT ;  /* 0x0000600002027812 */ /* 0x004fc800078ed803 */
[----:B------:R-:W-:-:S05]  /*1520*/  LOP3.LUT R2, R2, 0x400000, RZ, 0xb8, !PT ;  /* 0x0040000002027812 */ /* 0x000fca00078eb8ff */
[----:B------:R2:W-:Y:S02]  /*1530*/  STS [UR8+0x8], R2 ;  /* 0x00000802ff007988 */ /* 0x0005e40008000808 */
.L_x_49:
[----:B------:R-:W-:Y:S05]  /*1540*/  BSYNC.RELIABLE B4 ;  /* 0x0000000000047941 */ /* 0x000fea0003800100 */
.L_x_46:
[----:B--23--:R-:W2:Y:S02]  /*1550*/  @!P3 LDS R2, [UR8+0x8] ;  /* 0x00000808ff02b984 */ /* 0x00cea40008000800 */
[----:B--2---:R-:W-:-:S05]  /*1560*/  @!P3 LOP3.LUT R2, R2, 0x8000, RZ, 0xb8, !PT ;  /* 0x000080000202b812 */ /* 0x004fca00078eb8ff */
[----:B------:R2:W-:Y:S02]  /*1570*/  @!P3 STS [UR8+0x8], R2 ;  /* 0x00000802ff00b988 */ /* 0x0005e40008000808 */
.L_x_50:
[----:B------:R-:W-:Y:S05]  /*1580*/  BSYNC.RECONVERGENT B5 ;  /* 0x0000000000057941 */ /* 0x000fea0003800200 */
.L_x_45:
[----:B------:R-:W-:Y:S05]  /*1590*/  WARPSYNC.ALL ;  /* 0x0000000000007948 */ /* 0x000fea0003800000 */
[----:B------:R-:W-:Y:S01]  /*15a0*/  NOP ;  /* 0x0000000000007918 */ /* 0x000fe20000000000 */
[----:B------:R-:W-:-:S04]  /*15b0*/  UIADD3 UR4, UPT, UPT, UR4, 0x100, URZ ;  /* 0x0000010004047890 */ /* 0x000fc8000fffe0ff */
[----:B------:R-:W-:-:S04]  /*15c0*/  UIADD3 UR20, UP0, UPT, UR4, UR20, URZ ;  /* 0x0000001404147290 */ /* 0x000fc8000ff1e0ff */
[----:B------:R-:W-:Y:S01]  /*15d0*/  ULEA.HI.X.SX32 UR21, UR4, UR21, 0x1, UP0 ;  /* 0x0000001504157291 */ /* 0x000fe200080f0eff */
[----:B------:R-:W-:Y:S11]  /*15e0*/  @P0 BRA `(.L_x_51) ;  /* 0x0000000000300947 */ /* 0x000ff60003800000 */
[----:B--23--:R-:W2:Y:S01]  /*15f0*/  S2R R2, SR_LANEID ;  /* 0x0000000000027919 */ /* 0x00cea20000000000 */
[----:B------:R-:W-:Y:S05]  /*1600*/  WARPSYNC.ALL ;  /* 0x0000000000007948 */ /* 0x000fea0003800000 */
[----:B------:R-:W-:Y:S01]  /*1610*/  NOP ;  /* 0x0000000000007918 */ /* 0x000fe20000000000 */
[----:B--2-4-:R-:W-:-:S05]  /*1620*/  IMAD.SHL.U32 R4, R2, 0x4, RZ ;  /* 0x0000000402047824 */ /* 0x014fca00078e00ff */
[----:B------:R-:W2:Y:S01]  /*1630*/  LDS R5, [R4+UR8] ;  /* 0x0000000804057984 */ /* 0x000ea20008000800 */
[----:B------:R-:W-:-:S05]  /*1640*/  IADD3 R2, P1, PT, R4, UR20, RZ ;  /* 0x0000001404027c10 */ /* 0x000fca000ff3e0ff */
[----:B------:R-:W-:-:S05]  /*1650*/  IMAD.X R3, RZ, RZ, UR21, P1 ;  /* 0x00000015ff037e24 */ /* 0x000fca00088e06ff */
[----:B--2---:R2:W3:Y:S01]  /*1660*/  ATOMG.E.EXCH.STRONG.GPU PT, RZ, [R2], R5 ;  /* 0x0000000502ff73a8 */ /* 0x0044e200041ee100 */
[----:B------:R-:W-:-:S04]  /*1670*/  DEPBAR {5,4,3,2,1,0} ;  /* 0x0000003f0000791a */ /* 0x000fc80000000000 */
[----:B------:R-:W4:Y:S02]  /*1680*/  CCTL.E.C.LDCU.IV.DEEP [UR20] ;  /* 0x0000000014007540 */ /* 0x000f240009c08000 */
[----:B----4-:R2:W-:Y:S01]  /*1690*/  UTMACCTL.IV [UR20] ;  /* 0x00000000140079b9 */ /* 0x0105e20008000000 */
[----:B------:R-:W-:Y:S01]  /*16a0*/  NOP ;  /* 0x0000000000007918 */ /* 0x000fe20000000000 */
.L_x_51:
[----:B------:R-:W-:Y:S05]  /*16b0*/  @P0 BRA `(.L_x_52) ;  /* 0x00000000000c0947 */ /* 0x000fea0003800000 */
[----:B------:R0:W-:Y:S01]  /*16c0*/  UTMACMDFLUSH ;  /* 0x00000000000079b7 */ /* 0x0001e20000000000 */
[----:B------:R-:W-:Y:S05]  /*16d0*/  @P0 BRA `(.L_x_52) ;  /* 0x0000000000040947 */ /* 0x000fea0003800000 */
[----:B------:R-:W-:-:S04]  /*16e0*/  DEPBAR.LE SB0, 0x0 ;  /* 0x000080000000791a */ /* 0x000fc80000000000 */
.L_x_52:
[----:B------:R-:W-:Y:S05]  /*16f0*/  WARPSYNC.ALL ;  /* 0x0000000000007948 */ /* 0x000fea0003800000 */
[----:B------:R-:W-:Y:S01]  /*1700*/  NOP ;  /* 0x0000000000007918 */ /* 0x000fe20000000000 */
[----:B---3--:R-:W-:Y:S01]  /*1710*/  BAR.SYNC.DEFER_BLOCKING 0x0 ;  /* 0x0000000000007b1d */ /* 0x008fe20000010000 */
[----:B--2---:R-:W-:Y:S01]  /*1720*/  SHF.R.U32.HI R2, RZ, 0x5, R0 ;  /* 0x00000005ff027819 */ /* 0x004fe20000011600 */
[----:B------:R-:W-:-:S03]  /*1730*/  UIADD3 UR12, UPT, UPT, UR8, 0x18020, URZ ;  /* 0x00018020080c7890 */ /* 0x000fc6000fffe0ff */
[----:B------:R-:W-:Y:S01]  /*1740*/  R2UR UR22, R2 ;  /* 0x00000000021672ca */ /* 0x000fe200000e0000 */
[----:B------:R-:W-:Y:S01]  /*1750*/  VOTEU.ALL UP0, P3 ;  /* 0x0000000000ff7886 */ /* 0x000fe20001800000 */
[----:B------:R-:W-:Y:S01]  /*1760*/  UMOV UR4, 0x1 ;  /* 0x0000000100047882 */ /* 0x000fe20000000000 */
[----:B------:R-:W-:Y:S01]  /*1770*/  VOTEU.ALL UP1, P3 ;  /* 0x0000000000ff7886 */ /* 0x000fe20001820000 */
[----:B------:R-:W-:Y:S02]  /*1780*/  BSSY.RECONVERGENT B5, `(.L_x_53) ;  /* 0x0000018000057945 */ /* 0x000fe40003800200 */
[----:B------:R-:W-:-:S04]  /*1790*/  @!UP0 UIADD3 UR10, UPT, UPT, -UR4, 0x100000, URZ ;  /* 0x00100000040a8890 */ /* 0x000fc8000fffe1ff */
[----:B------:R-:W-:Y:S02]  /*17a0*/  @!UP0 USHF.L.U32 UR11, UR10, 0xb, URZ ;  /* 0x0000000b0a0b8899 */ /* 0x000fe400080006ff */
[----:B------:R-:W-:Y:S02]  /*17b0*/  @!UP0 USHF.L.U32 UR10, UR10, 0x1, URZ ;  /* 0x000000010a0a8899 */ /* 0x000fe400080006ff */
[----:B------:R-:W-:-:S04]  /*17c0*/  @!UP0 UIADD3 UR4, UPT, UPT, -UR4, 0x100000, URZ ;  /* 0x0010000004048890 */ /* 0x000fc8000fffe1ff */
[----:B------:R-:W-:Y:S02]  /*17d0*/  @!UP0 USHF.L.U32 UR5, UR4, 0xb, URZ ;  /* 0x0000000b04058899 */ /* 0x000fe400080006ff */
[----:B------:R-:W-:Y:S01]  /*17e0*/  @!UP0 USHF.L.U32 UR4, UR4, 0x1, URZ ;  /* 0x0000000104048899 */ /* 0x000fe200080006ff */
[----:B------:R-:W-:Y:S01]  /*17f0*/  VOTEU.ALL UP0, P3 ;  /* 0x0000000000ff7886 */ /* 0x000fe20001800000 */
[----:B------:R-:W2:Y:S04]  /*1800*/  FENCE.VIEW.ASYNC.S ;  /* 0x00000000000073c6 */ /* 0x000ea80000000000 */
[----:B--2---:R2:W3:Y:S06]  /*1810*/  @!UP0 SYNCS.EXCH.64 URZ, [UR8+0x18000], UR10 ;  /* 0x0180000a08ff85b2 */ /* 0x0044ec0008000100 */
[----:B------:R2:W3:Y:S02]  /*1820*/  @!UP1 SYNCS.EXCH.64 URZ, [UR8+0x18020], UR4 ;  /* 0x0180200408ff95b2 */ /* 0x0004e40008000100 */
[----:B---3--:R-:W-:Y:S06]  /*1830*/  BAR.SYNC.DEFER_BLOCKING 0x0 ;  /* 0x0000000000007b1d */ /* 0x008fec0000010000 */
[----:B------:R-:W-:Y:S05]  /*1840*/  @P3 BRA `(.L_x_54) ;  /* 0x00000000002c3947 */ /* 0x000fea0003800000 */
[----:B--2---:R-:W-:Y:S02]  /*1850*/  UMOV UR4, 0x1 ;  /* 0x0000000100047882 */ /* 0x004fe40000000000 */
[----:B------:R-:W-:-:S04]  /*1860*/  UIADD3 UR10, UPT, UPT, -UR4, 0x100000, URZ ;  /* 0x00100000040a7890 */ /* 0x000fc8000fffe1ff */
[----:B------:R-:W-:Y:S02]  /*1870*/  USHF.L.U32 UR11, UR10, 0xb, URZ ;  /* 0x0000000b0a0b7899 */ /* 0x000fe400080006ff */
[----:B------:R-:W-:Y:S02]  /*1880*/  USHF.L.U32 UR10, UR10, 0x1, URZ ;  /* 0x000000010a0a7899 */ /* 0x000fe400080006ff */
[----:B------:R-:W-:-:S04]  /*1890*/  UIADD3 UR4, UPT, UPT, -UR4, 0x100000, URZ ;  /* 0x0010000004047890 */ /* 0x000fc8000fffe1ff */
[----:B------:R-:W-:Y:S02]  /*18a0*/  USHF.L.U32 UR5, UR4, 0xb, URZ ;  /* 0x0000000b04057899 */ /* 0x000fe400080006ff */
[----:B------:R-:W-:Y:S01]  /*18b0*/  USHF.L.U32 UR4, UR4, 0x1, URZ ;  /* 0x0000000104047899 */ /* 0x000fe200080006ff */
[----:B------:R-:W2:Y:S03]  /*18c0*/  FENCE.VIEW.ASYNC.S ;  /* 0x00000000000073c6 */ /* 0x000ea60000000000 */
[----:B--2---:R3:W2:Y:S08]  /*18d0*/  SYNCS.EXCH.64 URZ, [UR8+0x18008], UR10 ;  /* 0x0180080a08ff75b2 */ /* 0x0046b00008000100 */
[----:B------:R3:W4:Y:S02]  /*18e0*/  SYNCS.EXCH.64 URZ, [UR8+0x18028], UR4 ;  /* 0x0180280408ff75b2 */ /* 0x0007240008000100 */
[----:B---3--:R-:W-:Y:S01]  /*18f0*/  NOP ;  /* 0x0000000000007918 */ /* 0x008fe20000000000 */
.L_x_54:
[----:B--2---:R-:W-:Y:S05]  /*1900*/  BSYNC.RECONVERGENT B5 ;  /* 0x0000000000057941 */ /* 0x004fea0003800200 */
.L_x_53:
[----:B----4-:R-:W-:Y:S06]  /*1910*/  BAR.SYNC.DEFER_BLOCKING 0x0 ;  /* 0x0000000000007b1d */ /* 0x010fec0000010000 */
[----:B------:R-:W-:Y:S04]  /*1920*/  BSSY.RECONVERGENT B5, `(.L_x_55) ;  /* 0x000000d000057945 */ /* 0x000fe80003800200 */
[----:B------:R-:W-:Y:S05]  /*1930*/  @P3 BRA `(.L_x_56) ;  /* 0x00000000002c3947 */ /* 0x000fea0003800000 */
[----:B------:R-:W-:Y:S02]  /*1940*/  UMOV UR4, 0x1 ;  /* 0x0000000100047882 */ /* 0x000fe40000000000 */
[----:B------:R-:W-:-:S04]  /*1950*/  UIADD3 UR10, UPT, UPT, -UR4, 0x100000, URZ ;  /* 0x00100000040a7890 */ /* 0x000fc8000fffe1ff */
[----:B------:R-:W-:Y:S02]  /*1960*/  USHF.L.U32 UR11, UR10, 0xb, URZ ;  /* 0x0000000b0a0b7899 */ /* 0x000fe400080006ff */
[----:B------:R-:W-:Y:S02]  /*1970*/  USHF.L.U32 UR10, UR10, 0x1, URZ ;  /* 0x000000010a0a7899 */ /* 0x000fe400080006ff */
[----:B------:R-:W-:-:S04]  /*1980*/  UIADD3 UR4, UPT, UPT, -UR4, 0x100000, URZ ;  /* 0x0010000004047890 */ /* 0x000fc8000fffe1ff */
[----:B------:R-:W-:Y:S02]  /*1990*/  USHF.L.U32 UR5, UR4, 0xb, URZ ;  /* 0x0000000b04057899 */ /* 0x000fe400080006ff */
[----:B------:R-:W-:Y:S01]  /*19a0*/  USHF.L.U32 UR4, UR4, 0x1, URZ ;  /* 0x0000000104047899 */ /* 0x000fe200080006ff */
[----:B------:R-:W2:Y:S03]  /*19b0*/  FENCE.VIEW.ASYNC.S ;  /* 0x00000000000073c6 */ /* 0x000ea60000000000 */
[----:B--2---:R2:W3:Y:S08]  /*19c0*/  SYNCS.EXCH.64 URZ, [UR8+0x18010], UR10 ;  /* 0x0180100a08ff75b2 */ /* 0x0044f00008000100 */
[----:B------:R2:W4:Y:S01]  /*19d0*/  SYNCS.EXCH.64 URZ, [UR8+0x18030], UR4 ;  /* 0x0180300408ff75b2 */ /* 0x0005220008000100 */
[----:B------:R-:W-:Y:S01]  /*19e0*/  NOP ;  /* 0x0000000000007918 */ /* 0x000fe20000000000 */
.L_x_56:
[----:B--2---:R-:W-:Y:S05]  /*19f0*/  BSYNC.RECONVERGENT B5 ;  /* 0x0000000000057941 */ /* 0x004fea0003800200 */
.L_x_55:
[----:B---34-:R-:W-:Y:S01]  /*1a00*/  BAR.SYNC.DEFER_BLOCKING 0x0 ;  /* 0x0000000000007b1d */ /* 0x018fe20000010000 */
[----:B------:R-:W-:Y:S01]  /*1a10*/  USHF.L.U32 UR15, UR7, 0x7, URZ ;  /* 0x00000007070f7899 */ /* 0x000fe200080006ff */
[----:B------:R-:W-:Y:S01]  /*1a20*/  ISETP.GE.AND P0, PT, R10, 0x1, PT ;  /* 0x000000010a00780c */ /* 0x000fe20003f06270 */
[----:B------:R-:W-:-:S03]  /*1a30*/  USHF.L.U32 UR19, UR9, 0x6, URZ ;  /* 0x0000000609137899 */ /* 0x000fc600080006ff */
        /* <DEDUP_REMOVED lines=13> */
.L_x_58:
[----:B--2---:R-:W-:Y:S05]  /*1b10*/  BSYNC.RECONVERGENT B5 ;  /* 0x0000000000057941 */ /* 0x004fea0003800200 */
.L_x_57:
[----:B------:R-:W-:Y:S05]  /*1b20*/  @!P0 BRA `(.L_x_59) ;  /* 0x0000000800748947 */ /* 0x000fea0003800000 */
[----:B---34-:R-:W-:Y:S01]  /*1b30*/  BAR.SYNC.DEFER_BLOCKING 0x0 ;  /* 0x0000000000007b1d */ /* 0x018fe20000010000 */
[----:B------:R-:W-:Y:S01]  /*1b40*/  @!P3 IMAD.MOV.U32 R2, RZ, RZ, 0x6000 ;  /* 0x00006000ff02b424 */ /* 0x000fe200078e00ff */
[----:B------:R-:W-:Y:S02]  /*1b50*/  ELECT P1, URZ, PT ;  /* 0x0000000000ff782f */ /* 0x000fe40003820000 */
[----:B------:R-:W-:Y:S02]  /*1b60*/  ELECT P0, URZ, PT ;  /* 0x0000000000ff782f */ /* 0x000fe40003800000 */
[C---:B------:R-:W-:Y:S01]  /*1b70*/  ISETP.LT.U32.AND P1, PT, R68.reuse, 0x20, P1 ;  /* 0x000000204400780c */ /* 0x040fe20000f21070 */
[----:B------:R-:W-:Y:S01]  /*1b80*/  UMOV UR11, UR15 ;  /* 0x0000000f000b7c82 */ /* 0x000fe20008000000 */
[----:B------:R-:W-:Y:S01]  /*1b90*/  ISETP.LT.U32.AND P0, PT, R68, 0x20, P0 ;  /* 0x000000204400780c */ /* 0x000fe20000701070 */
[----:B------:R-:W-:-:S10]  /*1ba0*/  UIADD3 UR16, UPT, UPT, UR8, 0x10000, URZ ;  /* 0x0001000008107890 */ /* 0x000fd4000fffe0ff */
[----:B------:R-:W-:Y:S01]  /*1bb0*/  VOTEU.ANY UP0, P1 ;  /* 0x0000000000ff7886 */ /* 0x000fe20000800100 */
[----:B------:R-:W-:Y:S01]  /*1bc0*/  VOTEU.ANY UP2, P1 ;  /* 0x0000000000ff7886 */ /* 0x000fe20000840100 */
[----:B------:R-:W-:Y:S01]  /*1bd0*/  VOTEU.ANY UP1, P0 ;  /* 0x0000000000ff7886 */ /* 0x000fe20000020100 */
[----:B------:R-:W-:Y:S01]  /*1be0*/  VOTEU.ANY UP3, P0 ;  /* 0x0000000000ff7886 */ /* 0x000fe20000060100 */
[----:B------:R2:W-:Y:S01]  /*1bf0*/  @!P3 SYNCS.ARRIVE.TRANS64 RZ, [UR8+0x18000], R2 ;  /* 0x01800002ffffb9a7 */ /* 0x0005e20008000008 */
[----:B------:R3:W-:Y:S06]  /*1c00*/  MEMBAR.ALL.CTA ;  /* 0x0000000000007992 */ /* 0x0007ec0000008000 */
[----:B---3--:R-:W3:Y:S01]  /*1c10*/  FENCE.VIEW.ASYNC.S ;  /* 0x00000000000073c6 */ /* 0x008ee20000000000 */
[----:B------:R-:W-:Y:S01]  /*1c20*/  @UP0 UIADD3 UR9, UPT, UPT, UR8, 0x18000, URZ ;  /* 0x0001800008090890 */ /* 0x000fe2000fffe0ff */
[----:B------:R-:W-:Y:S01]  /*1c30*/  @UP0 UMOV UR10, URZ ;  /* 0x000000ff000a0c82 */ /* 0x000fe20008000000 */
[----:B------:R-:W-:Y:S01]  /*1c40*/  @UP1 UIADD3 UR17, UPT, UPT, UR8, 0x18000, URZ ;  /* 0x0001800008111890 */ /* 0x000fe2000fffe0ff */
[----:B------:R-:W-:Y:S01]  /*1c50*/  @UP1 UMOV UR18, URZ ;  /* 0x000000ff00121c82 */ /* 0x000fe20008000000 */
[----:B------:R-:W-:Y:S01]  /*1c60*/  UISETP.NE.U32.AND UP0, UPT, UR22, URZ, UPT ;  /* 0x000000ff1600728c */ /* 0x000fe2000bf05070 */
[----:B---3--:R-:W-:Y:S06]  /*1c70*/  BAR.SYNC.DEFER_BLOCKING 0x0 ;  /* 0x0000000000007b1d */ /* 0x008fec0000010000 */
[----:B------:R2:W-:Y:S02]  /*1c80*/  @UP2 UTMALDG.2D [UR8], [UR24] ;  /* 0x00000008180025b4 */ /* 0x0005e40008008000 */
[----:B------:R-:W-:Y:S06]  /*1c90*/  BAR.SYNC.DEFER_BLOCKING 0x0 ;  /* 0x0000000000007b1d */ /* 0x000fec0000010000 */
[----:B------:R2:W-:Y:S02]  /*1ca0*/  @UP3 UTMALDG.2D [UR16], [UR26] ;  /* 0x000000101a0035b4 */ /* 0x0005e40008008000 */
[----:B------:R-:W-:Y:S06]  /*1cb0*/  BAR.SYNC.DEFER_BLOCKING 0x0 ;  /* 0x0000000000007b1d */ /* 0x000fec0000010000 */
[----:B------:R-:W3:Y:S02]  /*1cc0*/  SYNCS.PHASECHK.TRANS64.TRYWAIT P0, [UR8+0x18000], RZ ;  /* 0x018000ffff0075a7 */ /* 0x000ee40008001108 */
[----:B--23--:R-:W-:Y:S05]  /*1cd0*/  @!P0 BRA `(.L_x_60) ;  /* 0x00000010002c8947 */ /* 0x00cfea0003800000 */
.L_x_78:
[----:B------:R-:W-:Y:S05]  /*1ce0*/  BRA.U UP0, `(.L_x_61) ;  /* 0x0000000100747547 */ /* 0x000fea000b800000 */
[----:B------:R-:W-:Y:S02]  /*1cf0*/  USHF.R.U32.HI UR6, URZ, 0x4, UR8 ;  /* 0x00000004ff067899 */ /* 0x000fe40008011608 */
[----:B------:R-:W-:Y:S02]  /*1d00*/  USHF.R.U32.HI UR10, URZ, 0x4, UR16 ;  /* 0x00000004ff0a7899 */ /* 0x000fe40008011610 */
[----:B------:R-:W-:Y:S02]  /*1d10*/  USGXT.U32 UR6, UR6, 0xe ;  /* 0x0000000e0606789a */ /* 0x000fe40008000000 */
[----:B------:R-:W-:Y:S02]  /*1d20*/  USGXT.U32 UR10, UR10, 0xe ;  /* 0x0000000e0a0a789a */ /* 0x000fe40008000000 */
[----:B------:R-:W-:Y:S02]  /*1d30*/  UIADD3 UR32, UP0, UPT, UR6, 0x2, URZ ;  /* 0x0000000206207890 */ /* 0x000fe4000ff1e0ff */
[----:B------:R-:W-:Y:S01]  /*1d40*/  UIADD3 UR34, UP1, UPT, UR10, 0x2, URZ ;  /* 0x000000020a227890 */ /* 0x000fe2000ff3e0ff */
[----:B------:R-:W-:Y:S01]  /*1d50*/  UMOV UR4, URZ ;  /* 0x000000ff00047c82 */ /* 0x000fe20008000000 */
[----:B------:R-:W-:Y:S01]  /*1d60*/  UMOV UR5, URZ ;  /* 0x000000ff00057c82 */ /* 0x000fe20008000000 */
[----:B------:R-:W-:-:S02]  /*1d70*/  UIADD3.X UR33, UPT, UPT, UR4, 0x40004040, URZ, UP0, !UPT ;  /* 0x4000404004217890 */ /* 0x000fc400087fe4ff */
[----:B------:R-:W-:Y:S02]  /*1d80*/  UIADD3.X UR35, UPT, UPT, UR5, 0x40004040, URZ, UP1, !UPT ;  /* 0x4000404005237890 */ /* 0x000fe40008ffe4ff */
[----:B------:R-:W-:Y:S02]  /*1d90*/  UIADD3.64 UR4, UPT, UPT, UR32, 0x2, URZ ;  /* 0x0000000220047897 */ /* 0x000fe4000fffe0ff */
[----:B------:R-:W-:Y:S02]  /*1da0*/  UIADD3.64 UR16, UPT, UPT, UR34, 0x2, URZ ;  /* 0x0000000222107897 */ /* 0x000fe4000fffe0ff */
[----:B------:R-:W-:Y:S02]  /*1db0*/  UIADD3.64 UR28, UPT, UPT, UR32, 0x4, URZ ;  /* 0x00000004201c7897 */ /* 0x000fe4000fffe0ff */
[----:B------:R-:W-:Y:S01]  /*1dc0*/  UIADD3.64 UR30, UPT, UPT, UR34, 0x4, URZ ;  /* 0x00000004221e7897 */ /* 0x000fe2000fffe0ff */
[----:B------:R-:W-:Y:S01]  /*1dd0*/  UMOV UR36, 0x0 ;  /* 0x0000000000247882 */ /* 0x000fe20000000000 */
[----:B------:R-:W-:Y:S01]  /*1de0*/  UMOV UR37, 0x8100010 ;  /* 0x0810001000257882 */ /* 0x000fe20000000000 */
[----:B------:R-:W-:Y:S01]  /*1df0*/  UMOV UR7, 0x40004040 ;  /* 0x4000404000077882 */ /* 0x000fe20000000000 */
[----:B------:R-:W-:Y:S01]  /*1e00*/  UMOV UR11, 0x40004040 ;  /* 0x40004040000b7882 */ /* 0x000fe20000000000 */
[----:B------:R-:W-:Y:S01]  /*1e10*/  UMOV UR38, 0x0 ;  /* 0x0000000000267882 */ /* 0x000fe20000000000 */
[----:B------:R-:W-:Y:S01]  /*1e20*/  UMOV UR39, 0x8100010 ;  /* 0x0810001000277882 */ /* 0x000fe20000000000 */
[----:B------:R-:W-:Y:S01]  /*1e30*/  UMOV UR40, 0x0 ;  /* 0x0000000000287882 */ /* 0x000fe20000000000 */
[----:B------:R-:W-:Y:S01]  /*1e40*/  UMOV UR41, 0x8100010 ;  /* 0x0810001000297882 */ /* 0x000fe20000000000 */
[----:B------:R2:W-:Y:S01]  /*1e50*/  UTCHMMA gdesc[UR6], gdesc[UR10], tmem[UR23], tmem[UR36], idesc[UR37], !UPT ;  /* 0x00ff240a060075ea */ /* 0x0005e2000f800017 */
[----:B------:R-:W-:Y:S01]  /*1e60*/  UMOV UR42, 0x0 ;  /* 0x00000000002a7882 */ /* 0x000fe20000000000 */
[----:B------:R-:W-:Y:S01]  /*1e70*/  UMOV UR43, 0x8100010 ;  /* 0x08100010002b7882 */ /* 0x000fe20000000000 */
[----:B------:R2:W-:Y:S01]  /*1e80*/  UTCHMMA gdesc[UR32], gdesc[UR34], tmem[UR23], tmem[UR38], idesc[UR39], UPT ;  /* 0x00ff2622200075ea */ /* 0x0005e2000b800017 */
[----:B------:R2:W-:Y:S01]  /*1e90*/  UTCHMMA gdesc[UR4], gdesc[UR16], tmem[UR23], tmem[UR40], idesc[UR41], UPT ;  /* 0x00ff2810040075ea */ /* 0x0005e2000b800017 */
[----:B------:R2:W-:Y:S01]  /*1ea0*/  UTCHMMA gdesc[UR28], gdesc[UR30], tmem[UR23], tmem[UR42], idesc[UR43], UPT ;  /* 0x00ff2a1e1c0075ea */ /* 0x0005e2000b800017 */
[----:B------:R-:W-:Y:S01]  /*1eb0*/  NOP ;  /* 0x0000000000007918 */ /* 0x000fe20000000000 */
.L_x_61:
[----:B------:R-:W-:Y:S01]  /*1ec0*/  ELECT P0, URZ, PT ;  /* 0x0000000000ff782f */ /* 0x000fe20003800000 */
[----:B--2---:R-:W-:Y:S01]  /*1ed0*/  UMOV UR4, UR12 ;  /* 0x0000000c00047c82 */ /* 0x004fe20008000000 */
[----:B------:R-:W-:Y:S02]  /*1ee0*/  UMOV UR5, URZ ;  /* 0x000000ff00057c82 */ /* 0x000fe40008000000 */
[----:B------:R-:W-:-:S13]  /*1ef0*/  ISETP.LT.U32.AND P0, PT, R68, 0x20, P0 ;  /* 0x000000204400780c */ /* 0x000fda0000701070 */
[----:B------:R-:W-:Y:S01]  /*1f00*/  VOTEU.ANY UP0, P0 ;  /* 0x0000000000ff7886 */ /* 0x000fe20000000100 */
[----:B------:R-:W-:Y:S01]  /*1f10*/  VOTEU.ANY UP1, P0 ;  /* 0x0000000000ff7886 */ /* 0x000fe20000020100 */
[----:B------:R-:W-:-:S03]  /*1f20*/  ISETP.GE.U32.AND P0, PT, R10, 0x41, PT ;  /* 0x000000410a00780c */ /* 0x000fc60003f06070 */
[----:B------:R-:W-:Y:S02]  /*1f30*/  @UP0 UMOV UR4, UR4 ;  /* 0x0000000400040c82 */ /* 0x000fe40008000000 */
[----:B------:R2:W-:Y:S01]  /*1f40*/  @UP1 UTCBAR [UR4], URZ ;  /* 0x000000ff040013e9 */ /* 0x0005e200080000ff */
[----:B------:R-:W-:Y:S06]  /*1f50*/  BAR.SYNC.DEFER_BLOCKING 0x0 ;  /* 0x0000000000007b1d */ /* 0x000fec0000010000 */
[----:B------:R-:W3:Y:S02]  /*1f60*/  SYNCS.PHASECHK.TRANS64.TRYWAIT P1, [UR8+0x18020], RZ ;  /* 0x018020ffff0075a7 */ /* 0x000ee40008021108 */
[----:B--23--:R-:W-:Y:S05]  /*1f70*/  @!P1 BRA `(.L_x_62) ;  /* 0x0000000c00909947 */ /* 0x00cfea0003800000 */
.L_x_79:
[----:B------:R-:W-:Y:S01]  /*1f80*/  UMOV UR4, URZ ;  /* 0x000000ff00047c82 */ /* 0x000fe20008000000 */
[----:B------:R-:W-:Y:S05]  /*1f90*/  @!P0 BRA `(.L_x_59) ;  /* 0x0000000400588947 */ /* 0x000fea0003800000 */
[----:B------:R-:W2:Y:S01]  /*1fa0*/  LDCU UR29, c[0x0][0x3a0] ;  /* 0x00007400ff1d77ac */ /* 0x000ea20008000800 */
[----:B------:R-:W-:Y:S01]  /*1fb0*/  UMOV UR9, 0x1 ;  /* 0x0000000100097882 */ /* 0x000fe20000000000 */
[----:B------:R-:W-:-:S05]  /*1fc0*/  UMOV UR14, 0x40 ;  /* 0x00000040000e7882 */ /* 0x000fca0000000000 */
.L_x_66:
[----:B------:R-:W-:Y:S01]  /*1fd0*/  BAR.SYNC.DEFER_BLOCKING 0x0 ;  /* 0x0000000000007b1d */ /* 0x000fe20000010000 */
[----:B------:R-:W-:Y:S01]  /*1fe0*/  ULEA UR28, UR9, UR8, 0x3 ;  /* 0x00000008091c7291 */ /* 0x000fe2000f8e18ff */
[----:B------:R-:W-:Y:S01]  /*1ff0*/  @!P3 IMAD.MOV.U32 R2, RZ, RZ, 0x6000 ;  /* 0x00006000ff02b424 */ /* 0x000fe200078e00ff */
[----:B------:R-:W-:Y:S01]  /*2000*/  ELECT P1, URZ, PT ;  /* 0x0000000000ff782f */ /* 0x000fe20003820000 */
[----:B------:R-:W-:-:S03]  /*2010*/  ULEA UR12, UR9, UR8, 0xe ;  /* 0x00000008090c7291 */ /* 0x000fc6000f8e70ff */
[----:B------:R-:W-:Y:S02]  /*2020*/  ISETP.LT.U32.AND P1, PT, R68, 0x20, P1 ;  /* 0x000000204400780c */ /* 0x000fe40000f21070 */
[----:B------:R-:W-:Y:S01]  /*2030*/  ELECT P0, URZ, PT ;  /* 0x0000000000ff782f */ /* 0x000fe20003800000 */
[----:B------:R-:W-:-:S03]  /*2040*/  ULEA UR16, UR9, UR8, 0xd ;  /* 0x0000000809107291 */ /* 0x000fc6000f8e68ff */
[----:B------:R-:W-:Y:S01]  /*2050*/  ISETP.LT.U32.AND P0, PT, R68, 0x20, P0 ;  /* 0x000000204400780c */ /* 0x000fe20000701070 */
[----:B------:R-:W-:Y:S01]  /*2060*/  UMOV UR18, UR14 ;  /* 0x0000000e00127c82 */ /* 0x000fe20008000000 */
[----:B------:R-:W-:Y:S02]  /*2070*/  UIADD3 UR16, UPT, UPT, UR16, 0x10000, URZ ;  /* 0x0001000010107890 */ /* 0x000fe4000fffe0ff */
[----:B------:R-:W-:-:S03]  /*2080*/  USHF.L.U32 UR5, UR4, 0x1f, URZ ;  /* 0x0000001f04057899 */ /* 0x000fc600080006ff */
[----:B------:R-:W-:Y:S01]  /*2090*/  VOTEU.ANY UP0, P1 ;  /* 0x0000000000ff7886 */ /* 0x000fe20000800100 */
[----:B------:R3:W-:Y:S01]  /*20a0*/  @!P3 SYNCS.ARRIVE.TRANS64 RZ, [UR28+0x18000], R2 ;  /* 0x01800002ffffb9a7 */ /* 0x0007e2000800001c */
[----:B------:R4:W-:Y:S06]  /*20b0*/  MEMBAR.ALL.CTA ;  /* 0x0000000000007992 */ /* 0x0009ec0000008000 */
[----:B----4-:R-:W4:Y:S01]  /*20c0*/  FENCE.VIEW.ASYNC.S ;  /* 0x00000000000073c6 */ /* 0x010f220000000000 */
[----:B------:R-:W-:Y:S01]  /*20d0*/  @UP0 UIADD3 UR13, UPT, UPT, UR28, 0x18000, URZ ;  /* 0x000180001c0d0890 */ /* 0x000fe2000fffe0ff */
[----:B----4-:R-:W-:Y:S01]  /*20e0*/  VOTEU.ANY UP0, P1 ;  /* 0x0000000000ff7886 */ /* 0x010fe20000800100 */
[----:B------:R-:W-:Y:S01]  /*20f0*/  VOTEU.ANY UP1, P0 ;  /* 0x0000000000ff7886 */ /* 0x000fe20000020100 */
[----:B---3--:R-:W-:-:S04]  /*2100*/  IMAD.U32 R2, RZ, RZ, UR5 ;  /* 0x00000005ff027e24 */ /* 0x008fc8000f8e00ff */
[----:B------:R-:W-:Y:S01]  /*2110*/  @UP1 UIADD3 UR17, UPT, UPT, UR28, 0x18000, URZ ;  /* 0x000180001c111890 */ /* 0x000fe2000fffe0ff */
[----:B------:R-:W-:Y:S01]  /*2120*/  VOTEU.ANY UP1, P0 ;  /* 0x0000000000ff7886 */ /* 0x000fe20000020100 */
[----:B------:R-:W-:Y:S06]  /*2130*/  BAR.SYNC.DEFER_BLOCKING 0x0 ;  /* 0x0000000000007b1d */ /* 0x000fec0000010000 */
[----:B------:R3:W-:Y:S01]  /*2140*/  @UP0 UTMALDG.2D [UR12], [UR24] ;  /* 0x0000000c180005b4 */ /* 0x0007e20008008000 */
[----:B------:R-:W-:Y:S01]  /*2150*/  UISETP.NE.U32.AND UP0, UPT, UR22, URZ, UPT ;  /* 0x000000ff1600728c */ /* 0x000fe2000bf05070 */
[----:B------:R-:W-:Y:S06]  /*2160*/  BAR.SYNC.DEFER_BLOCKING 0x0 ;  /* 0x0000000000007b1d */ /* 0x000fec0000010000 */
[----:B------:R3:W-:Y:S02]  /*2170*/  @UP1 UTMALDG.2D [UR16], [UR26] ;  /* 0x000000101a0015b4 */ /* 0x0007e40008008000 */
[----:B------:R-:W-:Y:S06]  /*2180*/  BAR.SYNC.DEFER_BLOCKING 0x0 ;  /* 0x0000000000007b1d */ /* 0x000fec0000010000 */
[----:B------:R-:W4:Y:S02]  /*2190*/  SYNCS.PHASECHK.TRANS64.TRYWAIT P0, [UR28+0x18000], R2 ;  /* 0x01800002ff0075a7 */ /* 0x000f24000800111c */
[----:B---34-:R-:W-:Y:S05]  /*21a0*/  @!P0 BRA `(.L_x_63) ;  /* 0x0000000c00108947 */ /* 0x018fea0003800000 */
.L_x_80:
        /* <DEDUP_REMOVED lines=11> */
[----:B------:R-:W-:Y:S02]  /*2260*/  UIADD3 UR6, UP0, UPT, UR16, 0x2, URZ ;  /* 0x0000000210067890 */ /* 0x000fe4000ff1e0ff */
[----:B------:R-:W-:Y:S02]  /*2270*/  UIADD3 UR32, UP1, UPT, UR30, 0x2, URZ ;  /* 0x000000021e207890 */ /* 0x000fe4000ff3e0ff */
[----:B------:R-:W-:Y:S02]  /*2280*/  UIADD3 UR34, UP2, UPT, UR16, 0x4, URZ ;  /* 0x0000000410227890 */ /* 0x000fe4000ff5e0ff */
[----:B------:R-:W-:Y:S02]  /*2290*/  UIADD3 UR36, UP3, UPT, UR30, 0x4, URZ ;  /* 0x000000041e247890 */ /* 0x000fe4000ff7e0ff */
[----:B------:R-:W-:-:S02]  /*22a0*/  UIADD3.X UR7, UPT, UPT, UR17, URZ, URZ, UP0, !UPT ;  /* 0x000000ff11077290 */ /* 0x000fc400087fe4ff */
[----:B------:R-:W-:Y:S02]  /*22b0*/  UIADD3.X UR33, UPT, UPT, UR31, URZ, URZ, UP1, !UPT ;  /* 0x000000ff1f217290 */ /* 0x000fe40008ffe4ff */
[----:B------:R-:W-:Y:S02]  /*22c0*/  UIADD3.X UR35, UPT, UPT, UR17, URZ, URZ, UP2, !UPT ;  /* 0x000000ff11237290 */ /* 0x000fe400097fe4ff */
[----:B------:R-:W-:Y:S01]  /*22d0*/  UIADD3.X UR37, UPT, UPT, UR31, URZ, URZ, UP3, !UPT ;  /* 0x000000ff1f257290 */ /* 0x000fe20009ffe4ff */
        /* <DEDUP_REMOVED lines=8> */
[----:B------:R3:W-:Y:S01]  /*2360*/  UTCHMMA gdesc[UR10], gdesc[UR12], tmem[UR23], tmem[UR38], idesc[UR39], UPT ;  /* 0x00ff260c0a0075ea */ /* 0x0007e2000b800017 */
[----:B------:R-:W-:Y:S01]  /*2370*/  UMOV UR44, 0x0 ;  /* 0x00000000002c7882 */ /* 0x000fe20000000000 */
[----:B------:R-:W-:Y:S01]  /*2380*/  UMOV UR45, 0x8100010 ;  /* 0x08100010002d7882 */ /* 0x000fe20000000000 */
[----:B------:R3:W-:Y:S01]  /*2390*/  UTCHMMA gdesc[UR16], gdesc[UR30], tmem[UR23], tmem[UR40], idesc[UR41], UPT ;  /* 0x00ff281e100075ea */ /* 0x0007e2000b800017 */
[----:B------:R3:W-:Y:S01]  /*23a0*/  UTCHMMA gdesc[UR6], gdesc[UR32], tmem[UR23], tmem[UR42], idesc[UR43], UPT ;  /* 0x00ff2a20060075ea */ /* 0x0007e2000b800017 */
[----:B------:R3:W-:Y:S01]  /*23b0*/  UTCHMMA gdesc[UR34], gdesc[UR36], tmem[UR23], tmem[UR44], idesc[UR45], UPT ;  /* 0x00ff2c24220075ea */ /* 0x0007e2000b800017 */
[----:B------:R-:W-:Y:S01]  /*23c0*/  NOP ;  /* 0x0000000000007918 */ /* 0x000fe20000000000 */
.L_x_64:
[----:B------:R-:W-:Y:S01]  /*23d0*/  ELECT P0, URZ, PT ;  /* 0x0000000000ff782f */ /* 0x000fe20003800000 */
[----:B---3--:R-:W-:-:S03]  /*23e0*/  UIADD3 UR6, UPT, UPT, UR28, 0x18020, URZ ;  /* 0x000180201c067890 */ /* 0x008fc6000fffe0ff */
[----:B------:R-:W-:Y:S01]  /*23f0*/  ISETP.LT.U32.AND P0, PT, R68, 0x20, P0 ;  /* 0x000000204400780c */ /* 0x000fe20000701070 */
[----:B------:R-:W-:-:S12]  /*2400*/  UMOV UR7, URZ ;  /* 0x000000ff00077c82 */ /* 0x000fd80008000000 */
[----:B------:R-:W-:Y:S01]  /*2410*/  VOTEU.ANY UP0, P0 ;  /* 0x0000000000ff7886 */ /* 0x000fe20000000100 */
[----:B------:R-:W-:-:S04]  /*2420*/  VOTEU.ANY UP1, P0 ;  /* 0x0000000000ff7886 */ /* 0x000fc80000020100 */
[----:B------:R-:W-:Y:S02]  /*2430*/  @UP0 UMOV UR6, UR6 ;  /* 0x0000000600060c82 */ /* 0x000fe40008000000 */
[----:B------:R3:W-:Y:S01]  /*2440*/  @UP1 UTCBAR [UR6], URZ ;  /* 0x000000ff060013e9 */ /* 0x0007e200080000ff */
[----:B------:R-:W-:Y:S06]  /*2450*/  BAR.SYNC.DEFER_BLOCKING 0x0 ;  /* 0x0000000000007b1d */ /* 0x000fec0000010000 */
[----:B------:R-:W4:Y:S02]  /*2460*/  SYNCS.PHASECHK.TRANS64.TRYWAIT P0, [UR28+0x18020], R2 ;  /* 0x01802002ff0075a7 */ /* 0x000f24000800111c */
[----:B---34-:R-:W-:Y:S05]  /*2470*/  @!P0 BRA `(.L_x_65) ;  /* 0x0000000800688947 */ /* 0x018fea0003800000 */
.L_x_81:
[----:B------:R-:W-:Y:S02]  /*2480*/  UIADD3 UR9, UPT, UPT, UR9, 0x1, URZ ;  /* 0x0000000109097890 */ /* 0x000fe4000fffe0ff */
[----:B------:R-:W-:Y:S02]  /*2490*/  UIADD3 UR14, UPT, UPT, UR14, 0x40, URZ ;  /* 0x000000400e0e7890 */ /* 0x000fe4000fffe0ff */
[----:B------:R-:W-:-:S04]  /*24a0*/  UISETP.NE.U32.AND UP0, UPT, UR9, 0x4, UPT ;  /* 0x000000040900788c */ /* 0x000fc8000bf05070 */
[----:B------:R-:W-:Y:S02]  /*24b0*/  USEL UR5, URZ, 0x1, UP0 ;  /* 0x00000001ff057887 */ /* 0x000fe40008000000 */
[----:B------:R-:W-:Y:S02]  /*24c0*/  USEL UR9, UR9, URZ, UP0 ;  /* 0x000000ff09097287 */ /* 0x000fe40008000000 */
[----:B--2---:R-:W-:Y:S02]  /*24d0*/  UISETP.GE.AND UP0, UPT, UR14, UR29, UPT ;  /* 0x0000001d0e00728c */ /* 0x004fe4000bf06270 */
[----:B------:R-:W-:-:S07]  /*24e0*/  ULOP3.LUT UR4, UR4, UR5, URZ, 0x3c, !UPT ;  /* 0x0000000504047292 */ /* 0x000fce000f8e3cff */
[----:B------:R-:W-:Y:S05]  /*24f0*/  BRA.U !UP0, `(.L_x_66) ;  /* 0xfffffff908b47547 */ /* 0x000fea000b83ffff */
.L_x_59:
[----:B---34-:R-:W-:Y:S06]  /*2500*/  BAR.SYNC.DEFER_BLOCKING 0x0 ;  /* 0x0000000000007b1d */ /* 0x018fec0000010000 */
[----:B------:R-:W-:Y:S04]  /*2510*/  BSSY.RECONVERGENT B5, `(.L_x_67) ;  /* 0x0000004000057945 */ /* 0x000fe80003800200 */
[----:B------:R-:W-:Y:S05]  /*2520*/  @P3 BRA `(.L_x_68) ;  /* 0x0000000000083947 */ /* 0x000fea0003800000 */
[----:B------:R-:W2:Y:S02]  /*2530*/  SYNCS.CCTL.IV [UR8+0x18000] ;  /* 0x01800000ff0079b1 */ /* 0x000ea40008000008 */
[----:B--2---:R-:W2:Y:S02]  /*2540*/  SYNCS.CCTL.IV [UR8+0x18020] ;  /* 0x01802000ff0079b1 */ /* 0x004ea40008000008 */
.L_x_68:
[----:B------:R-:W-:Y:S05]  /*2550*/  BSYNC.RECONVERGENT B5 ;  /* 0x0000000000057941 */ /* 0x000fea0003800200 */
.L_x_67:
[----:B--2---:R-:W-:Y:S06]  /*2560*/  BAR.SYNC.DEFER_BLOCKING 0x0 ;  /* 0x0000000000007b1d */ /* 0x004fec0000010000 */
[----:B------:R-:W-:Y:S04]  /*2570*/  BSSY.RECONVERGENT B5, `(.L_x_69) ;  /* 0x0000004000057945 */ /* 0x000fe80003800200 */
[----:B------:R-:W-:Y:S05]  /*2580*/  @P3 BRA `(.L_x_70) ;  /* 0x0000000000083947 */ /* 0x000fea0003800000 */
[----:B------:R-:W2:Y:S02]  /*2590*/  SYNCS.CCTL.IV [UR8+0x18008] ;  /* 0x01800800ff0079b1 */ /* 0x000ea40008000008 */
[----:B--2---:R-:W2:Y:S02]  /*25a0*/  SYNCS.CCTL.IV [UR8+0x18028] ;  /* 0x01802800ff0079b1 */ /* 0x004ea40008000008 */
.L_x_70:
[----:B------:R-:W-:Y:S05]  /*25b0*/  BSYNC.RECONVERGENT B5 ;  /* 0x0000000000057941 */ /* 0x000fea0003800200 */
.L_x_69:
[----:B--2---:R-:W-:Y:S06]  /*25c0*/  BAR.SYNC.DEFER_BLOCKING 0x0 ;  /* 0x0000000000007b1d */ /* 0x004fec0000010000 */
[----:B------:R-:W-:Y:S04]  /*25d0*/  BSSY.RECONVERGENT B5, `(.L_x_71) ;  /* 0x0000004000057945 */ /* 0x000fe80003800200 */
[----:B------:R-:W-:Y:S05]  /*25e0*/  @P3 BRA `(.L_x_72) ;  /* 0x0000000000083947 */ /* 0x000fea0003800000 */
[----:B------:R-:W2:Y:S02]  /*25f0*/  SYNCS.CCTL.IV [UR8+0x18010] ;  /* 0x01801000ff0079b1 */ /* 0x000ea40008000008 */
[----:B--2---:R-:W2:Y:S02]  /*2600*/  SYNCS.CCTL.IV [UR8+0x18030] ;  /* 0x01803000ff0079b1 */ /* 0x004ea40008000008 */
.L_x_72:
[----:B------:R-:W-:Y:S05]  /*2610*/  BSYNC.RECONVERGENT B5 ;  /* 0x0000000000057941 */ /* 0x000fea0003800200 */
.L_x_71:
[----:B--2---:R-:W-:Y:S06]  /*2620*/  BAR.SYNC.DEFER_BLOCKING 0x0 ;  /* 0x0000000000007b1d */ /* 0x004fec0000010000 */
[----:B------:R-:W-:Y:S04]  /*2630*/  BSSY.RECONVERGENT B5, `(.L_x_73) ;  /* 0x0000004000057945 */ /* 0x000fe80003800200 */
[----:B------:R-:W-:Y:S05]  /*2640*/  @P3 BRA `(.L_x_74) ;  /* 0x0000000000083947 */ /* 0x000fea0003800000 */
[----:B------:R-:W2:Y:S02]  /*2650*/  SYNCS.CCTL.IV [UR8+0x18018] ;  /* 0x01801800ff0079b1 */ /* 0x000ea40008000008 */
[----:B--2---:R-:W2:Y:S02]  /*2660*/  SYNCS.CCTL.IV [UR8+0x18038] ;  /* 0x01803800ff0079b1 */ /* 0x004ea40008000008 */
.L_x_74:
[----:B------:R-:W-:Y:S05]  /*2670*/  BSYNC.RECONVERGENT B5 ;  /* 0x0000000000057941 */ /* 0x000fea0003800200 */
.L_x_73:
[----:B------:R-:W-:Y:S01]  /*2680*/  USHF.L.U32 UR22, UR22, 0x15, URZ ;  /* 0x0000001516167899 */ /* 0x000fe200080006ff */
[C---:B------:R-:W-:Y:S01]  /*2690*/  IMAD.SHL.U32 R2, R0.reuse, 0x80, RZ ;  /* 0x0000008000027824 */ /* 0x040fe200078e00ff */
[----:B------:R-:W-:Y:S01]  /*26a0*/  ELECT P0, URZ, PT ;  /* 0x0000000000ff782f */ /* 0x000fe20003800000 */
[----:B------:R-:W-:Y:S01]  /*26b0*/  IMAD.SHL.U32 R3, R0, 0x10, RZ ;  /* 0x0000001000037824 */ /* 0x000fe200078e00ff */
[----:B------:R-:W-:Y:S02]  /*26c0*/  ULOP3.LUT UR22, UR22, 0x600000, URZ, 0xc0, !UPT ;  /* 0x0060000016167892 */ /* 0x000fe4000f8ec0ff */
[----:B------:R-:W-:Y:S01]  /*26d0*/  LOP3.LUT R0, R2, 0x3f80, RZ, 0xc0, !PT ;  /* 0x00003f8002007812 */ /* 0x000fe200078ec0ff */
[----:B------:R-:W-:Y:S01]  /*26e0*/  UMOV UR9, UR19 ;  /* 0x0000001300097c82 */ /* 0x000fe20008000000 */
[----:B------:R-:W-:Y:S01]  /*26f0*/  UIADD3 UR22, UPT, UPT, UR23, UR22, URZ ;  /* 0x0000001617167290 */ /* 0x000fe2000fffe0ff */
[----:B------:R-:W-:Y:S01]  /*2700*/  ISETP.LT.U32.AND P0, PT, R68, 0x20, P0 ;  /* 0x000000204400780c */ /* 0x000fe20000701070 */
[----:B------:R-:W-:Y:S01]  /*2710*/  UMOV UR10, UR15 ;  /* 0x0000000f000a7c82 */ /* 0x000fe20008000000 */
[----:B------:R-:W-:-:S04]  /*2720*/  LOP3.LUT R0, R0, 0x70, R3, 0xf8, !PT ;  /* 0x0000007000007812 */ /* 0x000fc800078ef803 */
[C---:B------:R-:W-:Y:S02]  /*2730*/  LOP3.LUT R2, R0.reuse, 0x10, RZ, 0x3c, !PT ;  /* 0x0000001000027812 */ /* 0x040fe400078e3cff */
[----:B-----5:R-:W3:Y:S01]  /*2740*/  LDTM.x64 R4, tmem[UR22] ;  /* 0x00000016000479ee */ /* 0x020ee20008340000 */
[----:B------:R-:W-:Y:S01]  /*2750*/  LOP3.LUT R3, R0, 0x20, RZ, 0x3c, !PT ;  /* 0x0000002000037812 */ /* 0x000fe200078e3cff */
[----:B------:R-:W-:-:S03]  /*2760*/  NOP ;  /* 0x0000000000007918 */ /* 0x000fc60000000000 */
[----:B---3--:R-:W-:Y:S01]  /*2770*/  VOTEU.ANY UP1, P0 ;  /* 0x0000000000ff7886 */ /* 0x008fe20000020100 */
[----:B------:R-:W-:Y:S01]  /*2780*/  VOTEU.ANY UP0, P0 ;  /* 0x0000000000ff7886 */ /* 0x000fe20000000100 */
[----:B------:R-:W-:Y:S02]  /*2790*/  F2FP.F16.F32.PACK_AB R4, R5, R4 ;  /* 0x000000040504723e */ /* 0x000fe400000000ff */
[----:B------:R-:W-:Y:S02]  /*27a0*/  F2FP.F16.F32.PACK_AB R5, R7, R6 ;  /* 0x000000060705723e */ /* 0x000fe400000000ff */
[----:B------:R-:W-:Y:S02]  /*27b0*/  F2FP.F16.F32.PACK_AB R12, R13, R12 ;  /* 0x0000000c0d0c723e */ /* 0x000fe400000000ff */
[----:B------:R-:W-:Y:S02]  /*27c0*/  F2FP.F16.F32.PACK_AB R6, R9, R8 ;  /* 0x000000080906723e */ /* 0x000fe400000000ff */
[----:B------:R-:W-:-:S02]  /*27d0*/  F2FP.F16.F32.PACK_AB R7, R11, R10 ;  /* 0x0000000a0b07723e */ /* 0x000fc400000000ff */
[----:B------:R-:W-:Y:S02]  /*27e0*/  F2FP.F16.F32.PACK_AB R13, R15, R14 ;  /* 0x0000000e0f0d723e */ /* 0x000fe400000000ff */
[----:B------:R-:W-:Y:S01]  /*27f0*/  F2FP.F16.F32.PACK_AB R20, R21, R20 ;  /* 0x000000141514723e */ /* 0x000fe200000000ff */
[----:B--2---:R2:W-:Y:S01]  /*2800*/  STS.128 [R0+UR8], R4 ;  /* 0x0000000400007988 */ /* 0x0045e20008000c08 */
[----:B------:R-:W-:Y:S02]  /*2810*/  F2FP.F16.F32.PACK_AB R14, R17, R16 ;  /* 0x00000010110e723e */ /* 0x000fe400000000ff */
[----:B------:R-:W-:Y:S02]  /*2820*/  F2FP.F16.F32.PACK_AB R15, R19, R18 ;  /* 0x00000012130f723e */ /* 0x000fe400000000ff */
[----:B------:R-:W-:Y:S02]  /*2830*/  F2FP.F16.F32.PACK_AB R21, R23, R22 ;  /* 0x000000161715723e */ /* 0x000fe400000000ff */
[----:B------:R-:W-:Y:S01]  /*2840*/  F2FP.F16.F32.PACK_AB R28, R29, R28 ;  /* 0x0000001c1d1c723e */ /* 0x000fe200000000ff */
[----:B------:R2:W-:Y:S01]  /*2850*/  STS.128 [R2+UR8], R12 ;  /* 0x0000000c02007988 */ /* 0x0005e20008000c08 */
[----:B------:R-:W-:-:S02]  /*2860*/  F2FP.F16.F32.PACK_AB R22, R25, R24 ;  /* 0x000000181916723e */ /* 0x000fc400000000ff */
[----:B------:R-:W-:Y:S02]  /*2870*/  F2FP.F16.F32.PACK_AB R23, R27, R26 ;  /* 0x0000001a1b17723e */ /* 0x000fe400000000ff */
[----:B------:R-:W-:Y:S02]  /*2880*/  F2FP.F16.F32.PACK_AB R29, R31, R30 ;  /* 0x0000001e1f1d723e */ /* 0x000fe400000000ff */
[----:B------:R-:W-:Y:S01]  /*2890*/  F2FP.F16.F32.PACK_AB R36, R37, R36 ;  /* 0x000000242524723e */ /* 0x000fe200000000ff */
[----:B------:R2:W-:Y:S01]  /*28a0*/  STS.128 [R3+UR8], R20 ;  /* 0x0000001403007988 */ /* 0x0005e20008000c08 */
[----:B------:R-:W-:Y:S02]  /*28b0*/  F2FP.F16.F32.PACK_AB R30, R33, R32 ;  /* 0x00000020211e723e */ /* 0x000fe400000000ff */
[----:B------:R-:W-:Y:S02]  /*28c0*/  F2FP.F16.F32.PACK_AB R31, R35, R34 ;  /* 0x00000022231f723e */ /* 0x000fe400000000ff */
[----:B------:R-:W-:-:S02]  /*28d0*/  F2FP.F16.F32.PACK_AB R37, R39, R38 ;  /* 0x000000262725723e */ /* 0x000fc400000000ff */
[----:B------:R-:W-:Y:S02]  /*28e0*/  F2FP.F16.F32.PACK_AB R44, R45, R44 ;  /* 0x0000002c2d2c723e */ /* 0x000fe400000000ff */
[----:B------:R-:W-:Y:S02]  /*28f0*/  LOP3.LUT R8, R0, 0x30, RZ, 0x3c, !PT ;  /* 0x0000003000087812 */ /* 0x000fe400078e3cff */
[----:B------:R-:W-:Y:S02]  /*2900*/  F2FP.F16.F32.PACK_AB R38, R41, R40 ;  /* 0x000000282926723e */ /* 0x000fe400000000ff */
[----:B------:R-:W-:Y:S01]  /*2910*/  F2FP.F16.F32.PACK_AB R39, R43, R42 ;  /* 0x0000002a2b27723e */ /* 0x000fe200000000ff */
[----:B------:R2:W-:Y:S01]  /*2920*/  STS.128 [R8+UR8], R28 ;  /* 0x0000001c08007988 */ /* 0x0005e20008000c08 */
[----:B------:R-:W-:Y:S02]  /*2930*/  F2FP.F16.F32.PACK_AB R45, R47, R46 ;  /* 0x0000002e2f2d723e */ /* 0x000fe400000000ff */
[----:B------:R-:W-:-:S02]  /*2940*/  F2FP.F16.F32.PACK_AB R52, R53, R52 ;  /* 0x000000343534723e */ /* 0x000fc400000000ff */
[C---:B------:R-:W-:Y:S02]  /*2950*/  LOP3.LUT R9, R0.reuse, 0x40, RZ, 0x3c, !PT ;  /* 0x0000004000097812 */ /* 0x040fe400078e3cff */
[----:B------:R-:W-:Y:S02]  /*2960*/  F2FP.F16.F32.PACK_AB R46, R49, R48 ;  /* 0x00000030312e723e */ /* 0x000fe400000000ff */
[----:B------:R-:W-:Y:S01]  /*2970*/  F2FP.F16.F32.PACK_AB R47, R51, R50 ;  /* 0x00000032332f723e */ /* 0x000fe200000000ff */
[----:B------:R2:W-:Y:S01]  /*2980*/  STS.128 [R9+UR8], R36 ;  /* 0x0000002409007988 */ /* 0x0005e20008000c08 */
[----:B------:R-:W-:Y:S02]  /*2990*/  F2FP.F16.F32.PACK_AB R53, R55, R54 ;  /* 0x000000363735723e */ /* 0x000fe400000000ff */
[----:B------:R-:W-:Y:S02]  /*29a0*/  F2FP.F16.F32.PACK_AB R60, R61, R60 ;  /* 0x0000003c3d3c723e */ /* 0x000fe400000000ff */
[----:B------:R-:W-:-:S02]  /*29b0*/  LOP3.LUT R10, R0, 0x50, RZ, 0x3c, !PT ;  /* 0x00000050000a7812 */ /* 0x000fc400078e3cff */
[----:B------:R-:W-:Y:S02]  /*29c0*/  F2FP.F16.F32.PACK_AB R54, R57, R56 ;  /* 0x000000383936723e */ /* 0x000fe400000000ff */
[----:B------:R-:W-:Y:S01]  /*29d0*/  F2FP.F16.F32.PACK_AB R55, R59, R58 ;  /* 0x0000003a3b37723e */ /* 0x000fe200000000ff */
[----:B------:R2:W-:Y:S01]  /*29e0*/  STS.128 [R10+UR8], R44 ;  /* 0x0000002c0a007988 */ /* 0x0005e20008000c08 */
[----:B------:R-:W-:Y:S02]  /*29f0*/  F2FP.F16.F32.PACK_AB R61, R63, R62 ;  /* 0x0000003e3f3d723e */ /* 0x000fe400000000ff */
[C---:B------:R-:W-:Y:S02]  /*2a00*/  LOP3.LUT R11, R0.reuse, 0x60, RZ, 0x3c, !PT ;  /* 0x00000060000b7812 */ /* 0x040fe400078e3cff */
[----:B------:R-:W-:Y:S02]  /*2a10*/  F2FP.F16.F32.PACK_AB R62, R65, R64 ;  /* 0x00000040413e723e */ /* 0x000fe400000000ff */
[----:B------:R-:W-:Y:S01]  /*2a20*/  F2FP.F16.F32.PACK_AB R63, R67, R66 ;  /* 0x00000042433f723e */ /* 0x000fe200000000ff */
[----:B------:R2:W-:Y:S01]  /*2a30*/  STS.128 [R11+UR8], R52 ;  /* 0x000000340b007988 */ /* 0x0005e20008000c08 */
[----:B------:R-:W-:-:S05]  /*2a40*/  LOP3.LUT R16, R0, 0x70, RZ, 0x3c, !PT ;  /* 0x0000007000107812 */ /* 0x000fca00078e3cff */
[----:B------:R2:W-:Y:S01]  /*2a50*/  STS.128 [R16+UR8], R60 ;  /* 0x0000003c10007988 */ /* 0x0005e20008000c08 */
[----:B------:R3:W-:Y:S06]  /*2a60*/  MEMBAR.ALL.CTA ;  /* 0x0000000000007992 */ /* 0x0007ec0000008000 */
[----:B---3--:R-:W3:Y:S02]  /*2a70*/  FENCE.VIEW.ASYNC.S ;  /* 0x00000000000073c6 */ /* 0x008ee40000000000 */
[----:B---3--:R-:W-:Y:S06]  /*2a80*/  BAR.SYNC.DEFER_BLOCKING 0x0 ;  /* 0x0000000000007b1d */ /* 0x008fec0000010000 */
[----:B------:R2:W-:Y:S01]  /*2a90*/  @UP1 UTMASTG.2D [UR8], [UR20] ;  /* 0x00000008140013b5 */ /* 0x0005e20008008000 */
[----:B------:R0:W-:Y:S01]  /*2aa0*/  UTMACMDFLUSH ;  /* 0x00000000000079b7 */ /* 0x0001e20000000000 */
[----:B------:R-:W-:-:S04]  /*2ab0*/  DEPBAR.LE SB0, 0x0 ;  /* 0x000080000000791a */ /* 0x000fc80000000000 */
[----:B------:R-:W-:Y:S08]  /*2ac0*/  BAR.SYNC.DEFER_BLOCKING 0x0 ;  /* 0x0000000000007b1d */ /* 0x000ff00000010000 */
[----:B------:R-:W-:Y:S06]  /*2ad0*/  BAR.SYNC.DEFER_BLOCKING 0x0 ;  /* 0x0000000000007b1d */ /* 0x000fec0000010000 */
[----:B--2---:R-:W-:Y:S05]  /*2ae0*/  @P2 BRA `(.L_x_75) ;  /* 0x0000000000a02947 */ /* 0x004fea0003800000 */
[----:B------:R-:W2:Y:S01]  /*2af0*/  S2UR UR5, SR_CgaCtaId ;  /* 0x00000000000579c3 */ /* 0x000ea20000008800 */
[----:B------:R-:W-:Y:S01]  /*2b00*/  NOP ;  /* 0x0000000000007918 */ /* 0x000fe20000000000 */
[----:B------:R-:W-:Y:S01]  /*2b10*/  UMOV UR4, 0x50 ;  /* 0x0000005000047882 */ /* 0x000fe20000000000 */
[----:B------:R-:W-:Y:S02]  /*2b20*/  IMAD.U32 R0, RZ, RZ, UR23 ;  /* 0x00000017ff007e24 */ /* 0x000fe4000f8e00ff */
[----:B------:R-:W-:Y:S02]  /*2b30*/  IMAD.MOV.U32 R3, RZ, RZ, 0x3 ;  /* 0x00000003ff037424 */ /* 0x000fe400078e00ff */
[----:B------:R-:W-:Y:S01]  /*2b40*/  IMAD.MOV.U32 R7, RZ, RZ, 0x1 ;  /* 0x00000001ff077424 */ /* 0x000fe200078e00ff */
[----:B------:R-:W-:-:S04]  /*2b50*/  LOP3.LUT R0, R0, 0xffff, RZ, 0xc0, !PT ;  /* 0x0000ffff00007812 */ /* 0x000fc800078ec0ff */
[----:B------:R-:W-:-:S05]  /*2b60*/  SHF.R.U32.HI R0, RZ, 0x5, R0 ;  /* 0x00000005ff007819 */ /* 0x000fca0000011600 */
[----:B------:R-:W-:Y:S01]  /*2b70*/  VIADD R2, R0, 0x10 ;  /* 0x0000001000027836 */ /* 0x000fe20000000000 */
[----:B------:R-:W-:Y:S01]  /*2b80*/  SHF.L.U32 R0, R3, R0, RZ ;  /* 0x0000000003007219 */ /* 0x000fe200000006ff */
[----:B--2---:R-:W-:-:S03]  /*2b90*/  ULEA UR6, UR5, UR4, 0x18 ;  /* 0x0000000405067291 */ /* 0x004fc6000f8ec0ff */
[----:B------:R-:W-:-:S04]  /*2ba0*/  SHF.L.U32 R3, R7, R2, RZ ;  /* 0x0000000207037219 */ /* 0x000fc800000006ff */
[----:B------:R-:W-:Y:S02]  /*2bb0*/  LOP3.LUT R0, R3, R0, RZ, 0xfc, !PT ;  /* 0x0000000003007212 */ /* 0x000fe400078efcff */
[----:B------:R-:W2:Y:S02]  /*2bc0*/  LDS R5, [UR6] ;  /* 0x00000006ff057984 */ /* 0x000ea40008000800 */
[C---:B------:R-:W-:Y:S02]  /*2bd0*/  LOP3.LUT R2, R0.reuse, 0xffff, RZ, 0xc0, !PT ;  /* 0x0000ffff00027812 */ /* 0x040fe400078ec0ff */
[----:B--2---:R-:W-:-:S04]  /*2be0*/  LOP3.LUT R3, R0, 0xffff, R5, 0x80, !PT ;  /* 0x0000ffff00037812 */ /* 0x004fc800078e8005 */
[----:B------:R-:W-:-:S13]  /*2bf0*/  ISETP.NE.AND P0, PT, R3, R2, PT ;  /* 0x000000020300720c */ /* 0x000fda0003f05270 */
[----:B------:R-:W-:Y:S05]  /*2c00*/  @P0 BRA `(.L_x_76) ;  /* 0x0000000000500947 */ /* 0x000fea0003800000 */
[----:B------:R-:W-:Y:S02]  /*2c10*/  SHF.R.U32.HI R5, RZ, 0x10, R5 ;  /* 0x00000010ff057819 */ /* 0x000fe40000011605 */
[----:B------:R-:W-:-:S04]  /*2c20*/  SHF.R.U32.HI R2, RZ, 0x10, R0 ;  /* 0x00000010ff027819 */ /* 0x000fc80000011600 */
[----:B------:R-:W-:-:S04]  /*2c30*/  LOP3.LUT R5, R5, R2, RZ, 0xc0, !PT ;  /* 0x0000000205057212 */ /* 0x000fc800078ec0ff */
[----:B------:R-:W-:-:S13]  /*2c40*/  ISETP.NE.AND P0, PT, R5, R2, PT ;  /* 0x000000020500720c */ /* 0x000fda0003f05270 */
[----:B------:R-:W-:Y:S05]  /*2c50*/  @P0 BRA `(.L_x_77) ;  /* 0x0000000000300947 */ /* 0x000fea0003800000 */
[----:B------:R-:W-:Y:S01]  /*2c60*/  R2UR UR4, R0 ;  /* 0x00000000000472ca */ /* 0x000fe200000e0000 */
[----:B------:R-:W-:Y:S01]  /*2c70*/  VOTEU.ANY UR5, UPT, PT ;  /* 0x0000000000057886 */ /* 0x000fe200038e0100 */
[----:B------:R-:W2:Y:S01]  /*2c80*/  S2R R0, SR_LANEID ;  /* 0x0000000000007919 */ /* 0x000ea20000000000 */
[----:B------:R-:W-:-:S10]  /*2c90*/  UFLO.U32 UR5, UR5 ;  /* 0x00000005000572bd */ /* 0x000fd400080e0000 */
[----:B------:R-:W-:-:S06]  /*2ca0*/  ULOP3.LUT UR4, URZ, UR4, URZ, 0x33, !UPT ;  /* 0x00000004ff047292 */ /* 0x000fcc000f8e33ff */
[----:B------:R-:W-:-:S04]  /*2cb0*/  IMAD.U32 R2, RZ, RZ, UR4 ;  /* 0x00000004ff027e24 */ /* 0x000fc8000f8e00ff */
[----:B------:R-:W3:Y:S02]  /*2cc0*/  REDUX UR7, R2 ;  /* 0x00000000020773c4 */ /* 0x000ee40000000000 */
[----:B------:R4:W-:Y:S01]  /*2cd0*/  UTCATOMSWS.AND URZ, UR4 ;  /* 0x0000000400ff79e3 */ /* 0x0009e20008000000 */
[----:B--2---:R-:W-:Y:S01]  /*2ce0*/  ISETP.EQ.U32.AND P0, PT, R0, UR5, PT ;  /* 0x0000000500007c0c */ /* 0x004fe2000bf02070 */
[----:B---3--:R-:W-:-:S12]  /*2cf0*/  IMAD.U32 R0, RZ, RZ, UR7 ;  /* 0x00000007ff007e24 */ /* 0x008fd8000f8e00ff */
[----:B------:R4:W-:Y:S01]  /*2d00*/  @P0 ATOMS.AND RZ, [UR6], R0 ;  /* 0x00000000ffff098c */ /* 0x0009e2000a800006 */
[----:B------:R-:W-:Y:S05]  /*2d10*/  BRA `(.L_x_75) ;  /* 0x0000000000147947 */ /* 0x000fea0003800000 */
.L_x_77:
[----:B------:R-:W-:-:S07]  /*2d20*/  MOV R2, 0x2d40 ;  /* 0x00002d4000027802 */ /* 0x000fce0000000f00 */
[----:B-1----:R-:W-:Y:S05]  /*2d30*/  CALL.REL.NOINC `($__internal_0_$__cuda_sm10x_tcgen05_guardrail_trap_col_being_dealloced_not_returned_by_alloc) ;  /* 0x0000000000447944 */ /* 0x002fea0003c00000 */
[----:B------:R-:W-:Y:S05]  /*2d40*/  BRA `(.L_x_75) ;  /* 0x0000000000087947 */ /* 0x000fea0003800000 */
.L_x_76:
[----:B------:R-:W-:-:S07]  /*2d50*/  MOV R2, 0x2d70 ;  /* 0x00002d7000027802 */ /* 0x000fce0000000f00 */
[----:B-1----:R-:W-:Y:S05]  /*2d60*/  CALL.REL.NOINC `($__internal_2_$__cuda_sm10x_tcgen05_guardrail_trap_unallocated_columns_being_dealloced) ;  /* 0x0000000000507944 */ /* 0x002fea0003c00000 */
.L_x_75:
[----:B------:R-:W-:Y:S01]  /*2d70*/  NOP ;  /* 0x0000000000007918 */ /* 0x000fe20000000000 */
[----:B----4-:R-:W-:Y:S05]  /*2d80*/  EXIT ;  /* 0x000000000000794d */ /* 0x010fea0003800000 */
.L_x_60:
[----:B------:R-:W2:Y:S02]  /*2d90*/  SYNCS.PHASECHK.TRANS64.TRYWAIT P0, [UR8+0x18000], RZ ;  /* 0x018000ffff0075a7 */ /* 0x000ea40008001108 */
[----:B--2---:R-:W-:Y:S05]  /*2da0*/  @!P0 BRA `(.L_x_60) ;  /* 0xfffffffc00f88947 */ /* 0x004fea000383ffff */
[----:B------:R-:W-:Y:S05]  /*2db0*/  BRA `(.L_x_78) ;  /* 0xffffffec00c87947 */ /* 0x000fea000383ffff */
.L_x_62:
[----:B------:R-:W2:Y:S02]  /*2dc0*/  SYNCS.PHASECHK.TRANS64.TRYWAIT P1, [UR8+0x18020], RZ ;  /* 0x018020ffff0075a7 */ /* 0x000ea40008021108 */
[----:B--2---:R-:W-:Y:S05]  /*2dd0*/  @!P1 BRA `(.L_x_62) ;  /* 0xfffffffc00f89947 */ /* 0x004fea000383ffff */
[----:B------:R-:W-:Y:S05]  /*2de0*/  BRA `(.L_x_79) ;  /* 0xfffffff000647947 */ /* 0x000fea000383ffff */
.L_x_63:
[----:B------:R-:W3:Y:S02]  /*2df0*/  SYNCS.PHASECHK.TRANS64.TRYWAIT P0, [UR28+0x18000], R2 ;  /* 0x01800002ff0075a7 */ /* 0x000ee4000800111c */
[----:B---3--:R-:W-:Y:S05]  /*2e00*/  @!P0 BRA `(.L_x_63) ;  /* 0xfffffffc00f88947 */ /* 0x008fea000383ffff */
[----:B------:R-:W-:Y:S05]  /*2e10*/  BRA `(.L_x_80) ;  /* 0xfffffff000e47947 */ /* 0x000fea000383ffff */
.L_x_65:
[----:B------:R-:W3:Y:S02]  /*2e20*/  SYNCS.PHASECHK.TRANS64.TRYWAIT P0, [UR28+0x18020], R2 ;  /* 0x01802002ff0075a7 */ /* 0x000ee4000800111c */
[----:B---3--:R-:W-:Y:S05]  /*2e30*/  @!P0 BRA `(.L_x_65) ;  /* 0xfffffffc00f88947 */ /* 0x008fea000383ffff */
[----:B------:R-:W-:Y:S05]  /*2e40*/  BRA `(.L_x_81) ;  /* 0xfffffff4008c7947 */ /* 0x000fea000383ffff */
        .weak           $__internal_0_$__cuda_sm10x_tcgen05_guardrail_trap_col_being_dealloced_not_returned_by_alloc
        .type           $__internal_0_$__cuda_sm10x_tcgen05_guardrail_trap_col_being_dealloced_not_returned_by_alloc,@function
        .size           $__internal_0_$__cuda_sm10x_tcgen05_guardrail_trap_col_being_dealloced_not_returned_by_alloc,($__internal_1_$__cuda_sm10x_tcgen05_guardrail_trap_phase_invalid_during_alloc - $__internal_0_$__cuda_sm10x_tcgen05_guardrail_trap_col_being_dealloced_not_returned_by_alloc)
$__internal_0_$__cuda_sm10x_tcgen05_guardrail_trap_col_being_dealloced_not_returned_by_alloc:
[----:B------:R-:W-:Y:S05]  /*2e50*/  BPT.TRAP 0x1 ;  /* 0x000000040000795c */ /* 0x000fea0000300000 */
[----:B------:R-:W-:-:S04]  /*2e60*/  IMAD.MOV.U32 R3, RZ, RZ, 0x0 ;  /* 0x00000000ff037424 */ /* 0x000fc800078e00ff */
[----:B------:R-:W-:Y:S05]  /*2e70*/  RET.REL.NODEC R2 `(gluon_tcgen05) ;  /* 0xffffffd002607950 */ /* 0x000fea0003c3ffff */
        .weak           $__internal_1_$__cuda_sm10x_tcgen05_guardrail_trap_phase_invalid_during_alloc
        .type           $__internal_1_$__cuda_sm10x_tcgen05_guardrail_trap_phase_invalid_during_alloc,@function
        .size           $__internal_1_$__cuda_sm10x_tcgen05_guardrail_trap_phase_invalid_during_alloc,($__internal_2_$__cuda_sm10x_tcgen05_guardrail_trap_unallocated_columns_being_dealloced - $__internal_1_$__cuda_sm10x_tcgen05_guardrail_trap_phase_invalid_during_alloc)
$__internal_1_$__cuda_sm10x_tcgen05_guardrail_trap_phase_invalid_during_alloc:
[----:B------:R-:W-:Y:S05]  /*2e80*/  BPT.TRAP 0x1 ;  /* 0x000000040000795c */ /* 0x000fea0000300000 */
[----:B------:R-:W-:-:S04]  /*2e90*/  IMAD.MOV.U32 R3, RZ, RZ, 0x0 ;  /* 0x00000000ff037424 */ /* 0x000fc800078e00ff */
[----:B------:R-:W-:Y:S05]  /*2ea0*/  RET.REL.NODEC R2 `(gluon_tcgen05) ;  /* 0xffffffd002547950 */ /* 0x000fea0003c3ffff */
        .weak           $__internal_2_$__cuda_sm10x_tcgen05_guardrail_trap_unallocated_columns_being_dealloced
        .type           $__internal_2_$__cuda_sm10x_tcgen05_guardrail_trap_unallocated_columns_being_dealloced,@function
        .size           $__internal_2_$__cuda_sm10x_tcgen05_guardrail_trap_unallocated_columns_being_dealloced,(.L_x_85 - $__internal_2_$__cuda_sm10x_tcgen05_guardrail_trap_unallocated_columns_being_dealloced)
$__internal_2_$__cuda_sm10x_tcgen05_guardrail_trap_unallocated_columns_being_dealloced:
[----:B------:R-:W-:Y:S05]  /*2eb0*/  BPT.TRAP 0x1 ;  /* 0x000000040000795c */ /* 0x000fea0000300000 */
[----:B------:R-:W-:-:S04]  /*2ec0*/  IMAD.MOV.U32 R3, RZ, RZ, 0x0 ;  /* 0x00000000ff037424 */ /* 0x000fc800078e00ff */
[----:B------:R-:W-:Y:S05]  /*2ed0*/  RET.REL.NODEC R2 `(gluon_tcgen05) ;  /* 0xffffffd002487950 */ /* 0x000fea0003c3ffff */
.L_x_82:
[----:B------:R-:W-:-:S00]  /*2ee0*/  BRA `(.L_x_82) ;  /* 0xfffffffc00fc7947 */ /* 0x000fc0000383ffff */
[----:B------:R-:W-:-:S00]  /*2ef0*/  NOP ;  /* 0x0000000000007918 */ /* 0x000fc00000000000 */
        /* <DEDUP_REMOVED lines=8> */
.L_x_85:


//--------------------- .nv.shared.gluon_tcgen05  --------------------------
	.section	.nv.shared.gluon_tcgen05,"aw",@nobits
	.sectionflags	@""
	.align	16
	.zero		1024


//--------------------- .nv.shared.reserved.0     --------------------------
	.section	.nv.shared.reserved.0,"aw",@nobits
	.align	8
	.weak		__nv_reservedSMEM_offset_0_alias
	.size		__nv_reservedSMEM_offset_0_alias, 0, 64
	.other		__nv_reservedSMEM_offset_0_alias,@"STO_CUDA_RESERVED_SHARED STV_DEFAULT"
__nv_reservedSMEM_offset_0_alias:
	.zero		0
.nv.shared.reserved.0:
	.zero		64
	.weak		__nv_reservedSMEM_allocation_phase
	.type		__nv_reservedSMEM_allocation_phase,@object
	.size		__nv_reservedSMEM_allocation_phase,(.L_0 - __nv_reservedSMEM_allocation_phase)
__nv_reservedSMEM_allocation_phase:
	.zero		1
.L_0:
	.zero		7
	.weak		__nv_reservedSMEM_devtool_atexit_pc
	.type		__nv_reservedSMEM_devtool_atexit_pc,@object
	.size		__nv_reservedSMEM_devtool_atexit_pc,(__nv_reservedSMEM_allocation_mask - __nv_reservedSMEM_devtool_atexit_pc)
__nv_reservedSMEM_devtool_atexit_pc:
	.zero		8
	.weak		__nv_reservedSMEM_allocation_mask
	.type		__nv_reservedSMEM_allocation_mask,@object
	.size		__nv_reservedSMEM_allocation_mask,(.L_2 - __nv_reservedSMEM_allocation_mask)
__nv_reservedSMEM_allocation_mask:
	.zero		4
.L_2:


//--------------------- .nv.constant0.gluon_tcgen05 --------------------------
	.section	.nv.constant0.gluon_tcgen05,"a",@progbits
	.sectionflags	@""
	.align	4
.nv.constant0.gluon_tcgen05:
	.zero		976


//--------------------- SYMBOLS --------------------------

	.type		.nv.reservedSmem.offset0,@object
	.size		.nv.reservedSmem.offset0,0x4
	.type		.nv.reservedSmem.cap,@object
	.size		.nv.reservedSmem.cap,0x4
